//
// Generated by NVIDIA NVVM Compiler
//
// Compiler Build ID: CL-36424714
// Cuda compilation tools, release 13.0, V13.0.88
// Based on NVVM 20.0.0
//

.version 9.0
.target sm_100
.address_size 64

	// .globl	_Z18SumDistancesGPUAuxPdmmS_
.extern .shared .align 16 .b8 bf[];

.visible .entry _Z18SumDistancesGPUAuxPdmmS_(
	.param .u64 .ptr .align 1 _Z18SumDistancesGPUAuxPdmmS__param_0,
	.param .u64 _Z18SumDistancesGPUAuxPdmmS__param_1,
	.param .u64 _Z18SumDistancesGPUAuxPdmmS__param_2,
	.param .u64 .ptr .align 1 _Z18SumDistancesGPUAuxPdmmS__param_3
)
{
	.reg .pred 	%p<13>;
	.reg .b32 	%r<5>;
	.reg .b64 	%rd<64>;
	.reg .b64 	%fd<90>;

	ld.param.u64 	%rd29, [_Z18SumDistancesGPUAuxPdmmS__param_0];
	ld.param.u64 	%rd26, [_Z18SumDistancesGPUAuxPdmmS__param_1];
	ld.param.u64 	%rd27, [_Z18SumDistancesGPUAuxPdmmS__param_2];
	cvta.to.global.u64 	%rd1, %rd29;
	mov.u32 	%r1, %ctaid.x;
	mov.u32 	%r2, %ntid.x;
	mov.u32 	%r3, %tid.x;
	mad.lo.s32 	%r4, %r1, %r2, %r3;
	cvt.u64.u32 	%rd2, %r4;
	setp.le.u64 	%p1, %rd27, %rd2;
	@%p1 bra 	$L__BB0_16;
	mul.lo.s64 	%rd3, %rd26, %rd2;
	add.s64 	%rd57, %rd2, 1;
	setp.ge.u64 	%p2, %rd57, %rd27;
	setp.eq.s64 	%p3, %rd26, 0;
	or.pred  	%p4, %p2, %p3;
	mov.f64 	%fd89, 0d0000000000000000;
	@%p4 bra 	$L__BB0_15;
	and.b64  	%rd5, %rd26, 7;
	and.b64  	%rd6, %rd26, 3;
	and.b64  	%rd7, %rd26, -8;
	and.b64  	%rd8, %rd26, 1;
	shl.b64 	%rd9, %rd26, 3;
	mov.f64 	%fd89, 0d0000000000000000;
$L__BB0_3:
	setp.lt.u64 	%p5, %rd26, 8;
	mul.lo.s64 	%rd11, %rd57, %rd26;
	mov.f64 	%fd88, 0d0000000000000000;
	mov.b64 	%rd62, 0;
	@%p5 bra 	$L__BB0_6;
	shl.b64 	%rd31, %rd3, 3;
	add.s64 	%rd32, %rd31, %rd1;
	add.s64 	%rd59, %rd32, 32;
	mad.lo.s64 	%rd33, %rd9, %rd57, %rd1;
	add.s64 	%rd58, %rd33, 32;
	mov.f64 	%fd88, 0d0000000000000000;
	mov.u64 	%rd60, %rd7;
$L__BB0_5:
	.pragma "nounroll";
	ld.global.f64 	%fd21, [%rd59+-32];
	ld.global.f64 	%fd22, [%rd58+-32];
	sub.f64 	%fd23, %fd21, %fd22;
	fma.rn.f64 	%fd24, %fd23, %fd23, %fd88;
	ld.global.f64 	%fd25, [%rd59+-24];
	ld.global.f64 	%fd26, [%rd58+-24];
	sub.f64 	%fd27, %fd25, %fd26;
	fma.rn.f64 	%fd28, %fd27, %fd27, %fd24;
	ld.global.f64 	%fd29, [%rd59+-16];
	ld.global.f64 	%fd30, [%rd58+-16];
	sub.f64 	%fd31, %fd29, %fd30;
	fma.rn.f64 	%fd32, %fd31, %fd31, %fd28;
	ld.global.f64 	%fd33, [%rd59+-8];
	ld.global.f64 	%fd34, [%rd58+-8];
	sub.f64 	%fd35, %fd33, %fd34;
	fma.rn.f64 	%fd36, %fd35, %fd35, %fd32;
	ld.global.f64 	%fd37, [%rd59];
	ld.global.f64 	%fd38, [%rd58];
	sub.f64 	%fd39, %fd37, %fd38;
	fma.rn.f64 	%fd40, %fd39, %fd39, %fd36;
	ld.global.f64 	%fd41, [%rd59+8];
	ld.global.f64 	%fd42, [%rd58+8];
	sub.f64 	%fd43, %fd41, %fd42;
	fma.rn.f64 	%fd44, %fd43, %fd43, %fd40;
	ld.global.f64 	%fd45, [%rd59+16];
	ld.global.f64 	%fd46, [%rd58+16];
	sub.f64 	%fd47, %fd45, %fd46;
	fma.rn.f64 	%fd48, %fd47, %fd47, %fd44;
	ld.global.f64 	%fd49, [%rd59+24];
	ld.global.f64 	%fd50, [%rd58+24];
	sub.f64 	%fd51, %fd49, %fd50;
	fma.rn.f64 	%fd88, %fd51, %fd51, %fd48;
	add.s64 	%rd60, %rd60, -8;
	add.s64 	%rd59, %rd59, 64;
	add.s64 	%rd58, %rd58, 64;
	setp.ne.s64 	%p6, %rd60, 0;
	mov.u64 	%rd62, %rd7;
	@%p6 bra 	$L__BB0_5;
$L__BB0_6:
	setp.eq.s64 	%p7, %rd5, 0;
	@%p7 bra 	$L__BB0_14;
	add.s64 	%rd34, %rd5, -1;
	setp.lt.u64 	%p8, %rd34, 3;
	@%p8 bra 	$L__BB0_9;
	add.s64 	%rd35, %rd62, %rd3;
	shl.b64 	%rd36, %rd35, 3;
	add.s64 	%rd37, %rd1, %rd36;
	ld.global.f64 	%fd53, [%rd37];
	add.s64 	%rd38, %rd62, %rd11;
	shl.b64 	%rd39, %rd38, 3;
	add.s64 	%rd40, %rd1, %rd39;
	ld.global.f64 	%fd54, [%rd40];
	sub.f64 	%fd55, %fd53, %fd54;
	fma.rn.f64 	%fd56, %fd55, %fd55, %fd88;
	ld.global.f64 	%fd57, [%rd37+8];
	ld.global.f64 	%fd58, [%rd40+8];
	sub.f64 	%fd59, %fd57, %fd58;
	fma.rn.f64 	%fd60, %fd59, %fd59, %fd56;
	ld.global.f64 	%fd61, [%rd37+16];
	ld.global.f64 	%fd62, [%rd40+16];
	sub.f64 	%fd63, %fd61, %fd62;
	fma.rn.f64 	%fd64, %fd63, %fd63, %fd60;
	ld.global.f64 	%fd65, [%rd37+24];
	ld.global.f64 	%fd66, [%rd40+24];
	sub.f64 	%fd67, %fd65, %fd66;
	fma.rn.f64 	%fd88, %fd67, %fd67, %fd64;
	add.s64 	%rd62, %rd62, 4;
$L__BB0_9:
	setp.eq.s64 	%p9, %rd6, 0;
	@%p9 bra 	$L__BB0_14;
	setp.eq.s64 	%p10, %rd6, 1;
	@%p10 bra 	$L__BB0_12;
	add.s64 	%rd41, %rd62, %rd3;
	shl.b64 	%rd42, %rd41, 3;
	add.s64 	%rd43, %rd1, %rd42;
	ld.global.f64 	%fd69, [%rd43];
	add.s64 	%rd44, %rd62, %rd11;
	shl.b64 	%rd45, %rd44, 3;
	add.s64 	%rd46, %rd1, %rd45;
	ld.global.f64 	%fd70, [%rd46];
	sub.f64 	%fd71, %fd69, %fd70;
	fma.rn.f64 	%fd72, %fd71, %fd71, %fd88;
	ld.global.f64 	%fd73, [%rd43+8];
	ld.global.f64 	%fd74, [%rd46+8];
	sub.f64 	%fd75, %fd73, %fd74;
	fma.rn.f64 	%fd88, %fd75, %fd75, %fd72;
	add.s64 	%rd62, %rd62, 2;
$L__BB0_12:
	setp.eq.s64 	%p11, %rd8, 0;
	@%p11 bra 	$L__BB0_14;
	add.s64 	%rd47, %rd62, %rd3;
	shl.b64 	%rd48, %rd47, 3;
	add.s64 	%rd49, %rd1, %rd48;
	ld.global.f64 	%fd76, [%rd49];
	add.s64 	%rd50, %rd62, %rd11;
	shl.b64 	%rd51, %rd50, 3;
	add.s64 	%rd52, %rd1, %rd51;
	ld.global.f64 	%fd77, [%rd52];
	sub.f64 	%fd78, %fd76, %fd77;
	fma.rn.f64 	%fd88, %fd78, %fd78, %fd88;
$L__BB0_14:
	sqrt.rn.f64 	%fd79, %fd88;
	add.f64 	%fd89, %fd89, %fd79;
	add.s64 	%rd57, %rd57, 1;
	setp.lt.u64 	%p12, %rd57, %rd27;
	@%p12 bra 	$L__BB0_3;
$L__BB0_15:
	ld.param.u64 	%rd56, [_Z18SumDistancesGPUAuxPdmmS__param_3];
	cvta.to.global.u64 	%rd53, %rd56;
	shl.b64 	%rd54, %rd2, 3;
	add.s64 	%rd55, %rd53, %rd54;
	st.global.f64 	[%rd55], %fd89;
$L__BB0_16:
	ret;

}
	// .globl	_Z19SumDistancesGPUAux2PdmmS_
.visible .entry _Z19SumDistancesGPUAux2PdmmS_(
	.param .u64 .ptr .align 1 _Z19SumDistancesGPUAux2PdmmS__param_0,
	.param .u64 _Z19SumDistancesGPUAux2PdmmS__param_1,
	.param .u64 _Z19SumDistancesGPUAux2PdmmS__param_2,
	.param .u64 .ptr .align 1 _Z19SumDistancesGPUAux2PdmmS__param_3
)
{
	.reg .pred 	%p<36>;
	.reg .b32 	%r<54>;
	.reg .b64 	%rd<111>;
	.reg .b64 	%fd<61>;

	ld.param.u64 	%rd62, [_Z19SumDistancesGPUAux2PdmmS__param_0];
	ld.param.u64 	%rd61, [_Z19SumDistancesGPUAux2PdmmS__param_1];
	ld.param.u64 	%rd63, [_Z19SumDistancesGPUAux2PdmmS__param_2];
	cvta.to.global.u64 	%rd1, %rd62;
	mov.u32 	%r1, %ctaid.x;
	mov.u32 	%r2, %ntid.x;
	mul.lo.s32 	%r9, %r1, %r2;
	mov.u32 	%r3, %tid.x;
	mul.lo.s32 	%r10, %r9, %r3;
	cvt.u64.u32 	%rd2, %r10;
	setp.le.u64 	%p1, %rd63, %rd2;
	@%p1 bra 	$L__BB1_47;
	setp.eq.s64 	%p2, %rd61, 0;
	@%p2 bra 	$L__BB1_14;
	mul.lo.s64 	%rd3, %rd61, %rd2;
	and.b64  	%rd4, %rd61, 15;
	setp.lt.u64 	%p3, %rd61, 16;
	mov.b64 	%rd96, 0;
	@%p3 bra 	$L__BB1_5;
	and.b64  	%rd96, %rd61, -16;
	mov.b64 	%rd94, 0;
	mov.u32 	%r14, bf;
$L__BB1_4:
	.pragma "nounroll";
	add.s64 	%rd66, %rd94, %rd3;
	shl.b64 	%rd67, %rd66, 3;
	add.s64 	%rd68, %rd1, %rd67;
	ld.global.f64 	%fd1, [%rd68];
	cvt.u32.u64 	%r11, %rd94;
	add.s32 	%r12, %r3, %r11;
	shl.b32 	%r13, %r12, 3;
	add.s32 	%r15, %r14, %r13;
	st.shared.f64 	[%r15], %fd1;
	ld.global.f64 	%fd2, [%rd68+8];
	st.shared.f64 	[%r15+8], %fd2;
	ld.global.f64 	%fd3, [%rd68+16];
	st.shared.f64 	[%r15+16], %fd3;
	ld.global.f64 	%fd4, [%rd68+24];
	st.shared.f64 	[%r15+24], %fd4;
	ld.global.f64 	%fd5, [%rd68+32];
	st.shared.f64 	[%r15+32], %fd5;
	ld.global.f64 	%fd6, [%rd68+40];
	st.shared.f64 	[%r15+40], %fd6;
	ld.global.f64 	%fd7, [%rd68+48];
	st.shared.f64 	[%r15+48], %fd7;
	ld.global.f64 	%fd8, [%rd68+56];
	st.shared.f64 	[%r15+56], %fd8;
	ld.global.f64 	%fd9, [%rd68+64];
	st.shared.f64 	[%r15+64], %fd9;
	ld.global.f64 	%fd10, [%rd68+72];
	st.shared.f64 	[%r15+72], %fd10;
	ld.global.f64 	%fd11, [%rd68+80];
	st.shared.f64 	[%r15+80], %fd11;
	ld.global.f64 	%fd12, [%rd68+88];
	st.shared.f64 	[%r15+88], %fd12;
	ld.global.f64 	%fd13, [%rd68+96];
	st.shared.f64 	[%r15+96], %fd13;
	ld.global.f64 	%fd14, [%rd68+104];
	st.shared.f64 	[%r15+104], %fd14;
	ld.global.f64 	%fd15, [%rd68+112];
	st.shared.f64 	[%r15+112], %fd15;
	ld.global.f64 	%fd16, [%rd68+120];
	st.shared.f64 	[%r15+120], %fd16;
	add.s64 	%rd94, %rd94, 16;
	setp.ne.s64 	%p4, %rd94, %rd96;
	@%p4 bra 	$L__BB1_4;
$L__BB1_5:
	setp.eq.s64 	%p5, %rd4, 0;
	@%p5 bra 	$L__BB1_14;
	and.b64  	%rd9, %rd61, 7;
	setp.lt.u64 	%p6, %rd4, 8;
	@%p6 bra 	$L__BB1_8;
	add.s64 	%rd69, %rd96, %rd3;
	shl.b64 	%rd70, %rd69, 3;
	add.s64 	%rd71, %rd1, %rd70;
	ld.global.f64 	%fd17, [%rd71];
	cvt.u32.u64 	%r16, %rd96;
	add.s32 	%r17, %r3, %r16;
	shl.b32 	%r18, %r17, 3;
	mov.u32 	%r19, bf;
	add.s32 	%r20, %r19, %r18;
	st.shared.f64 	[%r20], %fd17;
	ld.global.f64 	%fd18, [%rd71+8];
	st.shared.f64 	[%r20+8], %fd18;
	ld.global.f64 	%fd19, [%rd71+16];
	st.shared.f64 	[%r20+16], %fd19;
	ld.global.f64 	%fd20, [%rd71+24];
	st.shared.f64 	[%r20+24], %fd20;
	ld.global.f64 	%fd21, [%rd71+32];
	st.shared.f64 	[%r20+32], %fd21;
	ld.global.f64 	%fd22, [%rd71+40];
	st.shared.f64 	[%r20+40], %fd22;
	ld.global.f64 	%fd23, [%rd71+48];
	st.shared.f64 	[%r20+48], %fd23;
	ld.global.f64 	%fd24, [%rd71+56];
	st.shared.f64 	[%r20+56], %fd24;
	add.s64 	%rd96, %rd96, 8;
$L__BB1_8:
	setp.eq.s64 	%p7, %rd9, 0;
	@%p7 bra 	$L__BB1_14;
	and.b64  	%rd12, %rd61, 3;
	setp.lt.u64 	%p8, %rd9, 4;
	@%p8 bra 	$L__BB1_11;
	add.s64 	%rd72, %rd96, %rd3;
	shl.b64 	%rd73, %rd72, 3;
	add.s64 	%rd74, %rd1, %rd73;
	ld.global.f64 	%fd25, [%rd74];
	cvt.u32.u64 	%r21, %rd96;
	add.s32 	%r22, %r3, %r21;
	shl.b32 	%r23, %r22, 3;
	mov.u32 	%r24, bf;
	add.s32 	%r25, %r24, %r23;
	st.shared.f64 	[%r25], %fd25;
	ld.global.f64 	%fd26, [%rd74+8];
	st.shared.f64 	[%r25+8], %fd26;
	ld.global.f64 	%fd27, [%rd74+16];
	st.shared.f64 	[%r25+16], %fd27;
	ld.global.f64 	%fd28, [%rd74+24];
	st.shared.f64 	[%r25+24], %fd28;
	add.s64 	%rd96, %rd96, 4;
$L__BB1_11:
	setp.eq.s64 	%p9, %rd12, 0;
	@%p9 bra 	$L__BB1_14;
	mov.b64 	%rd99, 0;
	mov.u32 	%r29, bf;
$L__BB1_13:
	.pragma "nounroll";
	add.s64 	%rd76, %rd96, %rd3;
	shl.b64 	%rd77, %rd76, 3;
	add.s64 	%rd78, %rd1, %rd77;
	ld.global.f64 	%fd29, [%rd78];
	cvt.u32.u64 	%r26, %rd96;
	add.s32 	%r27, %r3, %r26;
	shl.b32 	%r28, %r27, 3;
	add.s32 	%r30, %r29, %r28;
	st.shared.f64 	[%r30], %fd29;
	add.s64 	%rd96, %rd96, 1;
	add.s64 	%rd99, %rd99, 1;
	setp.ne.s64 	%p10, %rd99, %rd12;
	@%p10 bra 	$L__BB1_13;
$L__BB1_14:
	setp.eq.s64 	%p11, %rd61, 0;
	bar.sync 	0;
	cvt.u64.u32 	%rd19, %r2;
	setp.ge.u32 	%p12, %r3, %r2;
	or.pred  	%p13, %p12, %p11;
	@%p13 bra 	$L__BB1_20;
	cvt.u64.u32 	%rd100, %r3;
	add.s64 	%rd21, %rd61, -1;
	and.b64  	%rd22, %rd61, -8;
$L__BB1_16:
	setp.lt.u64 	%p14, %rd21, 7;
	@%p14 bra 	$L__BB1_19;
	mov.b64 	%rd101, 0;
$L__BB1_18:
	.pragma "nounroll";
	add.s64 	%rd101, %rd101, 8;
	setp.ne.s64 	%p15, %rd101, %rd22;
	@%p15 bra 	$L__BB1_18;
$L__BB1_19:
	add.s64 	%rd100, %rd100, 1;
	setp.lt.u64 	%p16, %rd100, %rd19;
	@%p16 bra 	$L__BB1_16;
$L__BB1_20:
	mov.u32 	%r4, %nctaid.x;
	setp.ge.u32 	%p17, %r1, %r4;
	@%p17 bra 	$L__BB1_47;
	cvt.u64.u32 	%rd27, %r1;
	mul.lo.s64 	%rd28, %rd61, %rd19;
	add.s64 	%rd29, %rd61, -1;
	and.b64  	%rd30, %rd61, 15;
	and.b64  	%rd31, %rd61, 7;
	add.s64 	%rd32, %rd31, -1;
	and.b64  	%rd33, %rd61, 3;
	and.b64  	%rd34, %rd61, -16;
	and.b64  	%rd35, %rd61, -8;
	add.s64 	%rd36, %rd1, 64;
	shl.b64 	%rd37, %rd61, 3;
	cvt.u64.u32 	%rd38, %r4;
	mov.u32 	%r52, bf;
	mov.u64 	%rd102, %rd27;
$L__BB1_22:
	setp.eq.s64 	%p18, %rd102, %rd27;
	@%p18 bra 	$L__BB1_46;
	setp.eq.s64 	%p19, %rd28, 0;
	@%p19 bra 	$L__BB1_40;
	setp.eq.s64 	%p20, %rd61, 0;
	@%p20 bra 	$L__BB1_40;
	mov.b64 	%rd103, 0;
$L__BB1_26:
	setp.lt.u64 	%p21, %rd29, 15;
	mul.lo.s64 	%rd41, %rd103, %rd61;
	mad.lo.s64 	%rd42, %rd28, %rd102, %rd41;
	add.s64 	%rd43, %rd41, %rd19;
	mov.b64 	%rd107, 0;
	@%p21 bra 	$L__BB1_29;
	mad.lo.s64 	%rd82, %rd19, %rd102, %rd103;
	mad.lo.s64 	%rd104, %rd37, %rd82, %rd36;
	cvt.u32.u64 	%r31, %rd41;
	add.s32 	%r32, %r2, %r31;
	shl.b32 	%r33, %r32, 3;
	add.s32 	%r35, %r52, %r33;
	add.s32 	%r53, %r35, 64;
	mov.u64 	%rd105, %rd34;
$L__BB1_28:
	.pragma "nounroll";
	ld.global.f64 	%fd30, [%rd104+-64];
	st.shared.f64 	[%r53+-64], %fd30;
	ld.global.f64 	%fd31, [%rd104+-56];
	st.shared.f64 	[%r53+-56], %fd31;
	ld.global.f64 	%fd32, [%rd104+-48];
	st.shared.f64 	[%r53+-48], %fd32;
	ld.global.f64 	%fd33, [%rd104+-40];
	st.shared.f64 	[%r53+-40], %fd33;
	ld.global.f64 	%fd34, [%rd104+-32];
	st.shared.f64 	[%r53+-32], %fd34;
	ld.global.f64 	%fd35, [%rd104+-24];
	st.shared.f64 	[%r53+-24], %fd35;
	ld.global.f64 	%fd36, [%rd104+-16];
	st.shared.f64 	[%r53+-16], %fd36;
	ld.global.f64 	%fd37, [%rd104+-8];
	st.shared.f64 	[%r53+-8], %fd37;
	ld.global.f64 	%fd38, [%rd104];
	st.shared.f64 	[%r53], %fd38;
	ld.global.f64 	%fd39, [%rd104+8];
	st.shared.f64 	[%r53+8], %fd39;
	ld.global.f64 	%fd40, [%rd104+16];
	st.shared.f64 	[%r53+16], %fd40;
	ld.global.f64 	%fd41, [%rd104+24];
	st.shared.f64 	[%r53+24], %fd41;
	ld.global.f64 	%fd42, [%rd104+32];
	st.shared.f64 	[%r53+32], %fd42;
	ld.global.f64 	%fd43, [%rd104+40];
	st.shared.f64 	[%r53+40], %fd43;
	ld.global.f64 	%fd44, [%rd104+48];
	st.shared.f64 	[%r53+48], %fd44;
	ld.global.f64 	%fd45, [%rd104+56];
	st.shared.f64 	[%r53+56], %fd45;
	add.s64 	%rd105, %rd105, -16;
	add.s64 	%rd104, %rd104, 128;
	add.s32 	%r53, %r53, 128;
	setp.ne.s64 	%p22, %rd105, 0;
	mov.u64 	%rd107, %rd34;
	@%p22 bra 	$L__BB1_28;
$L__BB1_29:
	setp.eq.s64 	%p23, %rd30, 0;
	@%p23 bra 	$L__BB1_39;
	add.s64 	%rd83, %rd30, -1;
	setp.lt.u64 	%p24, %rd83, 7;
	@%p24 bra 	$L__BB1_32;
	add.s64 	%rd84, %rd42, %rd107;
	shl.b64 	%rd85, %rd84, 3;
	add.s64 	%rd86, %rd1, %rd85;
	ld.global.f64 	%fd46, [%rd86];
	cvt.u32.u64 	%r36, %rd107;
	cvt.u32.u64 	%r37, %rd43;
	add.s32 	%r38, %r37, %r36;
	shl.b32 	%r39, %r38, 3;
	add.s32 	%r41, %r52, %r39;
	st.shared.f64 	[%r41], %fd46;
	ld.global.f64 	%fd47, [%rd86+8];
	st.shared.f64 	[%r41+8], %fd47;
	ld.global.f64 	%fd48, [%rd86+16];
	st.shared.f64 	[%r41+16], %fd48;
	ld.global.f64 	%fd49, [%rd86+24];
	st.shared.f64 	[%r41+24], %fd49;
	ld.global.f64 	%fd50, [%rd86+32];
	st.shared.f64 	[%r41+32], %fd50;
	ld.global.f64 	%fd51, [%rd86+40];
	st.shared.f64 	[%r41+40], %fd51;
	ld.global.f64 	%fd52, [%rd86+48];
	st.shared.f64 	[%r41+48], %fd52;
	ld.global.f64 	%fd53, [%rd86+56];
	st.shared.f64 	[%r41+56], %fd53;
	add.s64 	%rd107, %rd107, 8;
$L__BB1_32:
	setp.eq.s64 	%p25, %rd31, 0;
	@%p25 bra 	$L__BB1_39;
	setp.lt.u64 	%p26, %rd32, 3;
	@%p26 bra 	$L__BB1_35;
	add.s64 	%rd87, %rd42, %rd107;
	shl.b64 	%rd88, %rd87, 3;
	add.s64 	%rd89, %rd1, %rd88;
	ld.global.f64 	%fd54, [%rd89];
	cvt.u32.u64 	%r42, %rd107;
	cvt.u32.u64 	%r43, %rd43;
	add.s32 	%r44, %r43, %r42;
	shl.b32 	%r45, %r44, 3;
	add.s32 	%r47, %r52, %r45;
	st.shared.f64 	[%r47], %fd54;
	ld.global.f64 	%fd55, [%rd89+8];
	st.shared.f64 	[%r47+8], %fd55;
	ld.global.f64 	%fd56, [%rd89+16];
	st.shared.f64 	[%r47+16], %fd56;
	ld.global.f64 	%fd57, [%rd89+24];
	st.shared.f64 	[%r47+24], %fd57;
	add.s64 	%rd107, %rd107, 4;
$L__BB1_35:
	setp.eq.s64 	%p27, %rd33, 0;
	@%p27 bra 	$L__BB1_39;
	setp.eq.s64 	%p28, %rd33, 1;
	add.s64 	%rd90, %rd42, %rd107;
	shl.b64 	%rd91, %rd90, 3;
	add.s64 	%rd54, %rd1, %rd91;
	ld.global.f64 	%fd58, [%rd54];
	cvt.u32.u64 	%r48, %rd107;
	cvt.u32.u64 	%r49, %rd43;
	add.s32 	%r50, %r49, %r48;
	shl.b32 	%r51, %r50, 3;
	add.s32 	%r8, %r52, %r51;
	st.shared.f64 	[%r8], %fd58;
	@%p28 bra 	$L__BB1_39;
	setp.eq.s64 	%p29, %rd33, 2;
	ld.global.f64 	%fd59, [%rd54+8];
	st.shared.f64 	[%r8+8], %fd59;
	@%p29 bra 	$L__BB1_39;
	ld.global.f64 	%fd60, [%rd54+16];
	st.shared.f64 	[%r8+16], %fd60;
$L__BB1_39:
	add.s64 	%rd103, %rd103, 1;
	setp.ne.s64 	%p30, %rd103, %rd28;
	@%p30 bra 	$L__BB1_26;
$L__BB1_40:
	bar.sync 	0;
	@%p19 bra 	$L__BB1_46;
	mov.b64 	%rd109, 0;
$L__BB1_42:
	setp.lt.u64 	%p32, %rd29, 7;
	@%p32 bra 	$L__BB1_45;
	mov.b64 	%rd110, 0;
$L__BB1_44:
	.pragma "nounroll";
	add.s64 	%rd110, %rd110, 8;
	setp.ne.s64 	%p33, %rd110, %rd35;
	@%p33 bra 	$L__BB1_44;
$L__BB1_45:
	add.s64 	%rd109, %rd109, 1;
	setp.ne.s64 	%p34, %rd109, %rd28;
	@%p34 bra 	$L__BB1_42;
$L__BB1_46:
	add.s64 	%rd102, %rd102, 1;
	setp.lt.u64 	%p35, %rd102, %rd38;
	@%p35 bra 	$L__BB1_22;
$L__BB1_47:
	ret;

}


// ===== COMPILED SASS (sm_100) =====

	.target	sm_100

	.elftype	@"ET_EXEC"


//--------------------- .note.nv.tkinfo           --------------------------
	.section	.note.nv.tkinfo,"",@"SHT_NOTE"
	.sectionflags	@"SHF_NOTE_NV_TKINFO"
	.tkinfo
        /*0018*/ 	.word	0x00000002
        /*0030*/ 	.string	""
        /*0030*/ 	.string	"ptxas"
        /*0030*/ 	.string	"Cuda compilation tools, release 13.0, V13.0.88"
        /*0030*/ 	.string	"Build cuda_13.0.r13.0/compiler.36424714_0"
        /*0030*/ 	.string	"-arch sm_100 -m 64 "



//--------------------- .note.nv.cuinfo           --------------------------
	.section	.note.nv.cuinfo,"",@"SHT_NOTE"
	.sectionflags	@"SHF_NOTE_NV_CUINFO"
        /*0018*/ 	.short	0x0002
        /*001a*/ 	.short	0x0064
        /*001c*/ 	.short	0x0082
	.zero		2


//--------------------- .nv.info                  --------------------------
	.section	.nv.info,"",@"SHT_CUDA_INFO"
	.align	4


	//----- nvinfo : EIATTR_REGCOUNT
	.align		4
        /*0000*/ 	.byte	0x04, 0x2f
        /*0002*/ 	.short	(.L_1 - .L_0)
	.align		4
.L_0:
        /*0004*/ 	.word	index@(_Z18SumDistancesGPUAuxPdmmS_)
        /*0008*/ 	.word	0x00000020


	//----- nvinfo : EIATTR_FRAME_SIZE
	.align		4
.L_1:
        /*000c*/ 	.byte	0x04, 0x11
        /*000e*/ 	.short	(.L_3 - .L_2)
	.align		4
.L_2:
        /*0010*/ 	.word	index@($__internal_0_$__cuda_sm20_dsqrt_rn_f64_mediumpath_v1)
        /*0014*/ 	.word	0x00000000


	//----- nvinfo : EIATTR_FRAME_SIZE
	.align		4
.L_3:
        /*0018*/ 	.byte	0x04, 0x11
        /*001a*/ 	.short	(.L_5 - .L_4)
	.align		4
.L_4:
        /*001c*/ 	.word	index@(_Z18SumDistancesGPUAuxPdmmS_)
        /*0020*/ 	.word	0x00000000


	//----- nvinfo : EIATTR_REGCOUNT
	.align		4
.L_5:
        /*0024*/ 	.byte	0x04, 0x2f
        /*0026*/ 	.short	(.L_7 - .L_6)
	.align		4
.L_6:
        /*0028*/ 	.word	index@(_Z19SumDistancesGPUAux2PdmmS_)
        /*002c*/ 	.word	0x00000020


	//----- nvinfo : EIATTR_FRAME_SIZE
	.align		4
.L_7:
        /*0030*/ 	.byte	0x04, 0x11
        /*0032*/ 	.short	(.L_9 - .L_8)
	.align		4
.L_8:
        /*0034*/ 	.word	index@(_Z19SumDistancesGPUAux2PdmmS_)
        /*0038*/ 	.word	0x00000000


	//----- nvinfo : EIATTR_MIN_STACK_SIZE
	.align		4
.L_9:
        /*003c*/ 	.byte	0x04, 0x12
        /*003e*/ 	.short	(.L_11 - .L_10)
	.align		4
.L_10:
        /*0040*/ 	.word	index@(_Z19SumDistancesGPUAux2PdmmS_)
        /*0044*/ 	.word	0x00000000


	//----- nvinfo : EIATTR_MIN_STACK_SIZE
	.align		4
.L_11:
        /*0048*/ 	.byte	0x04, 0x12
        /*004a*/ 	.short	(.L_13 - .L_12)
	.align		4
.L_12:
        /*004c*/ 	.word	index@(_Z18SumDistancesGPUAuxPdmmS_)
        /*0050*/ 	.word	0x00000000
.L_13:


//--------------------- .nv.compat                --------------------------
	.section	.nv.compat,"",@"SHT_CUDA_COMPAT_INFO"
	.align	4
        /*0000*/ 	.byte	0x02, 0x09, 0x00, 0x00, 0x02, 0x02, 0x01, 0x00, 0x02, 0x05, 0x05, 0x00, 0x03, 0x07, 0x01, 0x01
        /*0010*/ 	.byte	0x02, 0x03, 0x00, 0x00, 0x02, 0x06, 0x01, 0x00, 0x04, 0x0b, 0x08, 0x00, 0x01, 0x00, 0x00, 0x00
        /*0020*/ 	.byte	0x00, 0x00, 0x00, 0x00


//--------------------- .nv.info._Z19SumDistancesGPUAux2PdmmS_ --------------------------
	.section	.nv.info._Z19SumDistancesGPUAux2PdmmS_,"",@"SHT_CUDA_INFO"
	.sectionflags	@""
	.align	4


	//----- nvinfo : EIATTR_CUDA_API_VERSION
	.align		4
        /*0000*/ 	.byte	0x04, 0x37
        /*0002*/ 	.short	(.L_15 - .L_14)
.L_14:
        /*0004*/ 	.word	0x00000082


	//----- nvinfo : EIATTR_KPARAM_INFO
	.align		4
.L_15:
        /*0008*/ 	.byte	0x04, 0x17
        /*000a*/ 	.short	(.L_17 - .L_16)
.L_16:
        /*000c*/ 	.word	0x00000000
        /*0010*/ 	.short	0x0003
        /*0012*/ 	.short	0x0018
        /*0014*/ 	.byte	0x00, 0xf5, 0x21, 0x00


	//----- nvinfo : EIATTR_KPARAM_INFO
	.align		4
.L_17:
        /*0018*/ 	.byte	0x04, 0x17
        /*001a*/ 	.short	(.L_19 - .L_18)
.L_18:
        /*001c*/ 	.word	0x00000000
        /*0020*/ 	.short	0x0002
        /*0022*/ 	.short	0x0010
        /*0024*/ 	.byte	0x00, 0xf0, 0x21, 0x00


	//----- nvinfo : EIATTR_KPARAM_INFO
	.align		4
.L_19:
        /*0028*/ 	.byte	0x04, 0x17
        /*002a*/ 	.short	(.L_21 - .L_20)
.L_20:
        /*002c*/ 	.word	0x00000000
        /*0030*/ 	.short	0x0001
        /*0032*/ 	.short	0x0008
        /*0034*/ 	.byte	0x00, 0xf0, 0x21, 0x00


	//----- nvinfo : EIATTR_KPARAM_INFO
	.align		4
.L_21:
        /*0038*/ 	.byte	0x04, 0x17
        /*003a*/ 	.short	(.L_23 - .L_22)
.L_22:
        /*003c*/ 	.word	0x00000000
        /*0040*/ 	.short	0x0000
        /*0042*/ 	.short	0x0000
        /*0044*/ 	.byte	0x00, 0xf5, 0x21, 0x00


	//----- nvinfo : EIATTR_SPARSE_MMA_MASK
	.align		4
.L_23:
        /*0048*/ 	.byte	0x03, 0x50
        /*004a*/ 	.short	0x0000


	//----- nvinfo : EIATTR_MAXREG_COUNT
	.align		4
        /*004c*/ 	.byte	0x03, 0x1b
        /*004e*/ 	.short	0x00ff


	//----- nvinfo : EIATTR_NUM_BARRIERS
	.align		4
        /*0050*/ 	.byte	0x02, 0x4c
        /*0052*/ 	.byte	0x01
	.zero		1


	//----- nvinfo : EIATTR_MERCURY_ISA_VERSION
	.align		4
        /*0054*/ 	.byte	0x03, 0x5f
        /*0056*/ 	.short	0x0101


	//----- nvinfo : EIATTR_VRC_CTA_INIT_COUNT
	.align		4
        /*0058*/ 	.byte	0x02, 0x4a
	.zero		1
	.zero		1


	//----- nvinfo : EIATTR_EXIT_INSTR_OFFSETS
	.align		4
        /*005c*/ 	.byte	0x04, 0x1c
        /*005e*/ 	.short	(.L_25 - .L_24)


	//   ....[0]....
.L_24:
        /*0060*/ 	.word	0x00000090


	//   ....[1]....
        /*0064*/ 	.word	0x00000a10


	//   ....[2]....
        /*0068*/ 	.word	0x00001600


	//----- nvinfo : EIATTR_CBANK_PARAM_SIZE
	.align		4
.L_25:
        /*006c*/ 	.byte	0x03, 0x19
        /*006e*/ 	.short	0x0020


	//----- nvinfo : EIATTR_PARAM_CBANK
	.align		4
        /*0070*/ 	.byte	0x04, 0x0a
        /*0072*/ 	.short	(.L_27 - .L_26)
	.align		4
.L_26:
        /*0074*/ 	.word	index@(.nv.constant0._Z19SumDistancesGPUAux2PdmmS_)
        /*0078*/ 	.short	0x0380
        /*007a*/ 	.short	0x0020


	//----- nvinfo : EIATTR_SW_WAR
	.align		4
.L_27:
        /*007c*/ 	.byte	0x04, 0x36
        /*007e*/ 	.short	(.L_29 - .L_28)
.L_28:
        /*0080*/ 	.word	0x00000008
.L_29:


//--------------------- .nv.info._Z18SumDistancesGPUAuxPdmmS_ --------------------------
	.section	.nv.info._Z18SumDistancesGPUAuxPdmmS_,"",@"SHT_CUDA_INFO"
	.sectionflags	@""
	.align	4


	//----- nvinfo : EIATTR_CUDA_API_VERSION
	.align		4
        /*0000*/ 	.byte	0x04, 0x37
        /*0002*/ 	.short	(.L_31 - .L_30)
.L_30:
        /*0004*/ 	.word	0x00000082


	//----- nvinfo : EIATTR_KPARAM_INFO
	.align		4
.L_31:
        /*0008*/ 	.byte	0x04, 0x17
        /*000a*/ 	.short	(.L_33 - .L_32)
.L_32:
        /*000c*/ 	.word	0x00000000
        /*0010*/ 	.short	0x0003
        /*0012*/ 	.short	0x0018
        /*0014*/ 	.byte	0x00, 0xf5, 0x21, 0x00


	//----- nvinfo : EIATTR_KPARAM_INFO
	.align		4
.L_33:
        /*0018*/ 	.byte	0x04, 0x17
        /*001a*/ 	.short	(.L_35 - .L_34)
.L_34:
        /*001c*/ 	.word	0x00000000
        /*0020*/ 	.short	0x0002
        /*0022*/ 	.short	0x0010
        /*0024*/ 	.byte	0x00, 0xf0, 0x21, 0x00


	//----- nvinfo : EIATTR_KPARAM_INFO
	.align		4
.L_35:
        /*0028*/ 	.byte	0x04, 0x17
        /*002a*/ 	.short	(.L_37 - .L_36)
.L_36:
        /*002c*/ 	.word	0x00000000
        /*0030*/ 	.short	0x0001
        /*0032*/ 	.short	0x0008
        /*0034*/ 	.byte	0x00, 0xf0, 0x21, 0x00


	//----- nvinfo : EIATTR_KPARAM_INFO
	.align		4
.L_37:
        /*0038*/ 	.byte	0x04, 0x17
        /*003a*/ 	.short	(.L_39 - .L_38)
.L_38:
        /*003c*/ 	.word	0x00000000
        /*0040*/ 	.short	0x0000
        /*0042*/ 	.short	0x0000
        /*0044*/ 	.byte	0x00, 0xf5, 0x21, 0x00


	//----- nvinfo : EIATTR_SPARSE_MMA_MASK
	.align		4
.L_39:
        /*0048*/ 	.byte	0x03, 0x50
        /*004a*/ 	.short	0x0000


	//----- nvinfo : EIATTR_MAXREG_COUNT
	.align		4
        /*004c*/ 	.byte	0x03, 0x1b
        /*004e*/ 	.short	0x00ff


	//----- nvinfo : EIATTR_MERCURY_ISA_VERSION
	.align		4
        /*0050*/ 	.byte	0x03, 0x5f
        /*0052*/ 	.short	0x0101


	//----- nvinfo : EIATTR_VRC_CTA_INIT_COUNT
	.align		4
        /*0054*/ 	.byte	0x02, 0x4a
	.zero		1
	.zero		1


	//----- nvinfo : EIATTR_EXIT_INSTR_OFFSETS
	.align		4
        /*0058*/ 	.byte	0x04, 0x1c
        /*005a*/ 	.short	(.L_41 - .L_40)


	//   ....[0]....
.L_40:
        /*005c*/ 	.word	0x00000080


	//   ....[1]....
        /*0060*/ 	.word	0x00000d50


	//----- nvinfo : EIATTR_CRS_STACK_SIZE
	.align		4
.L_41:
        /*0064*/ 	.byte	0x04, 0x1e
        /*0066*/ 	.short	(.L_43 - .L_42)
.L_42:
        /*0068*/ 	.word	0x00000000


	//----- nvinfo : EIATTR_CBANK_PARAM_SIZE
	.align		4
.L_43:
        /*006c*/ 	.byte	0x03, 0x19
        /*006e*/ 	.short	0x0020


	//----- nvinfo : EIATTR_PARAM_CBANK
	.align		4
        /*0070*/ 	.byte	0x04, 0x0a
        /*0072*/ 	.short	(.L_45 - .L_44)
	.align		4
.L_44:
        /*0074*/ 	.word	index@(.nv.constant0._Z18SumDistancesGPUAuxPdmmS_)
        /*0078*/ 	.short	0x0380
        /*007a*/ 	.short	0x0020


	//----- nvinfo : EIATTR_SW_WAR
	.align		4
.L_45:
        /*007c*/ 	.byte	0x04, 0x36
        /*007e*/ 	.short	(.L_47 - .L_46)
.L_46:
        /*0080*/ 	.word	0x00000008
.L_47:


//--------------------- .nv.callgraph             --------------------------
	.section	.nv.callgraph,"",@"SHT_CUDA_CALLGRAPH"
	.align	4
	.sectionentsize	8
	.align		4
        /*0000*/ 	.word	0x00000000
	.align		4
        /*0004*/ 	.word	0xffffffff
	.align		4
        /*0008*/ 	.word	0x00000000
	.align		4
        /*000c*/ 	.word	0xfffffffe
	.align		4
        /*0010*/ 	.word	0x00000000
	.align		4
        /*0014*/ 	.word	0xfffffffd
	.align		4
        /*0018*/ 	.word	0x00000000
	.align		4
        /*001c*/ 	.word	0xfffffffc


//--------------------- .text._Z19SumDistancesGPUAux2PdmmS_ --------------------------
	.section	.text._Z19SumDistancesGPUAux2PdmmS_,"ax",@progbits
	.align	128
        .global         _Z19SumDistancesGPUAux2PdmmS_
        .type           _Z19SumDistancesGPUAux2PdmmS_,@function
        .size           _Z19SumDistancesGPUAux2PdmmS_,(.L_x_31 - _Z19SumDistancesGPUAux2PdmmS_)
        .other          _Z19SumDistancesGPUAux2PdmmS_,@"STO_CUDA_ENTRY STV_DEFAULT"
_Z19SumDistancesGPUAux2PdmmS_:
.text._Z19SumDistancesGPUAux2PdmmS_:
[----:B------:R-:W-:Y:S01]  /*0000*/  LDC R1, c[0x0][0x37c] ;  /* 0x0000df00ff017b82 */ /* 0x000fe20000000800 */
[----:B------:R-:W0:Y:S07]  /*0010*/  S2R R0, SR_TID.X ;  /* 0x0000000000007919 */ /* 0x000e2e0000002100 */
[----:B------:R-:W1:Y:S01]  /*0020*/  S2UR UR7, SR_CTAID.X ;  /* 0x00000000000779c3 */ /* 0x000e620000002500 */
[----:B------:R-:W1:Y:S01]  /*0030*/  LDCU UR9, c[0x0][0x360] ;  /* 0x00006c00ff0977ac */ /* 0x000e620008000800 */
[----:B------:R-:W2:Y:S01]  /*0040*/  LDCU.64 UR10, c[0x0][0x390] ;  /* 0x00007200ff0a77ac */ /* 0x000ea20008000a00 */
[----:B-1----:R-:W-:-:S06]  /*0050*/  UIMAD UR4, UR7, UR9, URZ ;  /* 0x00000009070472a4 */ /* 0x002fcc000f8e02ff */
[----:B0-----:R-:W-:-:S05]  /*0060*/  IMAD R24, R0, UR4, RZ ;  /* 0x0000000400187c24 */ /* 0x001fca000f8e02ff */
[----:B--2---:R-:W-:-:S04]  /*0070*/  ISETP.GE.U32.AND P0, PT, R24, UR10, PT ;  /* 0x0000000a18007c0c */ /* 0x004fc8000bf06070 */
[----:B------:R-:W-:-:S13]  /*0080*/  ISETP.GE.U32.AND.EX P0, PT, RZ, UR11, PT, P0 ;  /* 0x0000000bff007c0c */ /* 0x000fda000bf06100 */
[----:B------:R-:W-:Y:S05]  /*0090*/  @P0 EXIT ;  /* 0x000000000000094d */ /* 0x000fea0003800000 */
[----:B------:R-:W0:Y:S01]  /*00a0*/  LDC.64 R12, c[0x0][0x388] ;  /* 0x0000e200ff0c7b82 */ /* 0x000e220000000a00 */
[----:B------:R-:W1:Y:S01]  /*00b0*/  LDCU.64 UR12, c[0x0][0x358] ;  /* 0x00006b00ff0c77ac */ /* 0x000e620008000a00 */
[----:B0-----:R-:W-:-:S04]  /*00c0*/  ISETP.NE.U32.AND P0, PT, R12, RZ, PT ;  /* 0x000000ff0c00720c */ /* 0x001fc80003f05070 */
[----:B------:R-:W-:-:S13]  /*00d0*/  ISETP.NE.AND.EX P0, PT, R13, RZ, PT, P0 ;  /* 0x000000ff0d00720c */ /* 0x000fda0003f05300 */
[----:B-1----:R-:W-:Y:S05]  /*00e0*/  @!P0 BRA `(.L_x_0) ;  /* 0x0000000800388947 */ /* 0x002fea0003800000 */
[C---:B------:R-:W-:Y:S02]  /*00f0*/  ISETP.GE.U32.AND P1, PT, R12.reuse, 0x10, PT ;  /* 0x000000100c00780c */ /* 0x040fe40003f26070 */
[----:B------:R-:W-:Y:S02]  /*0100*/  CS2R R26, SRZ ;  /* 0x00000000001a7805 */ /* 0x000fe4000001ff00 */
[----:B------:R-:W-:Y:S02]  /*0110*/  LOP3.LUT R25, R12, 0xf, RZ, 0xc0, !PT ;  /* 0x0000000f0c197812 */ /* 0x000fe400078ec0ff */
[----:B------:R-:W-:Y:S02]  /*0120*/  ISETP.GE.U32.AND.EX P1, PT, R13, RZ, PT, P1 ;  /* 0x000000ff0d00720c */ /* 0x000fe40003f26110 */
[----:B------:R-:W-:-:S04]  /*0130*/  ISETP.NE.U32.AND P0, PT, R25, RZ, PT ;  /* 0x000000ff1900720c */ /* 0x000fc80003f05070 */
[----:B------:R-:W-:-:S07]  /*0140*/  ISETP.NE.AND.EX P0, PT, RZ, RZ, PT, P0 ;  /* 0x000000ffff00720c */ /* 0x000fce0003f05300 */
[----:B------:R-:W-:Y:S06]  /*0150*/  @!P1 BRA `(.L_x_1) ;  /* 0x0000000000cc9947 */ /* 0x000fec0003800000 */
[----:B------:R-:W0:Y:S01]  /*0160*/  S2UR UR6, SR_CgaCtaId ;  /* 0x00000000000679c3 */ /* 0x000e220000008800 */
[----:B------:R-:W-:Y:S01]  /*0170*/  UMOV UR4, 0x400 ;  /* 0x0000040000047882 */ /* 0x000fe20000000000 */
[----:B------:R-:W-:Y:S01]  /*0180*/  LOP3.LUT R26, R12, 0xfffffff0, RZ, 0xc0, !PT ;  /* 0xfffffff00c1a7812 */ /* 0x000fe200078ec0ff */
[----:B------:R-:W1:Y:S01]  /*0190*/  LDCU.64 UR10, c[0x0][0x380] ;  /* 0x00007000ff0a77ac */ /* 0x000e620008000a00 */
[----:B------:R-:W-:-:S04]  /*01a0*/  UMOV UR5, URZ ;  /* 0x000000ff00057c82 */ /* 0x000fc80008000000 */
[----:B------:R-:W2:Y:S01]  /*01b0*/  LDC R27, c[0x0][0x38c] ;  /* 0x0000e300ff1b7b82 */ /* 0x000ea20000000800 */
[----:B0-----:R-:W-:-:S03]  /*01c0*/  ULEA UR6, UR6, UR4, 0x18 ;  /* 0x0000000406067291 */ /* 0x001fc6000f8ec0ff */
[----:B-1----:R-:W-:-:S09]  /*01d0*/  UMOV UR4, URZ ;  /* 0x000000ff00047c82 */ /* 0x002fd20008000000 */
.L_x_2:
[----:B0-----:R-:W-:-:S04]  /*01e0*/  IMAD.WIDE.U32 R2, R24, R12, UR4 ;  /* 0x0000000418027e25 */ /* 0x001fc8000f8e000c */
[----:B------:R-:W-:Y:S01]  /*01f0*/  IMAD R3, R24, R13, R3 ;  /* 0x0000000d18037224 */ /* 0x000fe200078e0203 */
[----:B------:R-:W-:-:S04]  /*0200*/  LEA R20, P1, R2, UR10, 0x3 ;  /* 0x0000000a02147c11 */ /* 0x000fc8000f8218ff */
[----:B------:R-:W-:-:S05]  /*0210*/  LEA.HI.X R21, R2, UR11, R3, 0x3, P1 ;  /* 0x0000000b02157c11 */ /* 0x000fca00088f1c03 */
[----:B------:R-:W3:Y:S04]  /*0220*/  LDG.E.64 R10, desc[UR12][R20.64] ;  /* 0x0000000c140a7981 */ /* 0x000ee8000c1e1b00 */
[----:B------:R-:W4:Y:S04]  /*0230*/  LDG.E.64 R14, desc[UR12][R20.64+0x8] ;  /* 0x0000080c140e7981 */ /* 0x000f28000c1e1b00 */
[----:B------:R-:W5:Y:S04]  /*0240*/  LDG.E.64 R16, desc[UR12][R20.64+0x10] ;  /* 0x0000100c14107981 */ /* 0x000f68000c1e1b00 */
[----:B------:R-:W2:Y:S04]  /*0250*/  LDG.E.64 R18, desc[UR12][R20.64+0x18] ;  /* 0x0000180c14127981 */ /* 0x000ea8000c1e1b00 */
[----:B------:R-:W2:Y:S04]  /*0260*/  LDG.E.64 R22, desc[UR12][R20.64+0x20] ;  /* 0x0000200c14167981 */ /* 0x000ea8000c1e1b00 */
[----:B------:R-:W2:Y:S04]  /*0270*/  LDG.E.64 R2, desc[UR12][R20.64+0x28] ;  /* 0x0000280c14027981 */ /* 0x000ea8000c1e1b00 */
[----:B------:R-:W2:Y:S01]  /*0280*/  LDG.E.64 R4, desc[UR12][R20.64+0x30] ;  /* 0x0000300c14047981 */ /* 0x000ea2000c1e1b00 */
[----:B------:R-:W-:-:S03]  /*0290*/  VIADD R29, R0, UR4 ;  /* 0x00000004001d7c36 */ /* 0x000fc60008000000 */
[----:B------:R-:W2:Y:S02]  /*02a0*/  LDG.E.64 R6, desc[UR12][R20.64+0x48] ;  /* 0x0000480c14067981 */ /* 0x000ea4000c1e1b00 */
[----:B------:R-:W-:Y:S02]  /*02b0*/  LEA R29, R29, UR6, 0x3 ;  /* 0x000000061d1d7c11 */ /* 0x000fe4000f8e18ff */
[----:B------:R-:W2:Y:S04]  /*02c0*/  LDG.E.64 R8, desc[UR12][R20.64+0x50] ;  /* 0x0000500c14087981 */ /* 0x000ea8000c1e1b00 */
[----:B---3--:R0:W-:Y:S04]  /*02d0*/  STS.64 [R29], R10 ;  /* 0x0000000a1d007388 */ /* 0x0081e80000000a00 */
[----:B----4-:R-:W-:Y:S04]  /*02e0*/  STS.64 [R29+0x8], R14 ;  /* 0x0000080e1d007388 */ /* 0x010fe80000000a00 */
[----:B-----5:R-:W-:Y:S04]  /*02f0*/  STS.64 [R29+0x10], R16 ;  /* 0x000010101d007388 */ /* 0x020fe80000000a00 */
[----:B--2---:R-:W-:Y:S04]  /*0300*/  STS.64 [R29+0x18], R18 ;  /* 0x000018121d007388 */ /* 0x004fe80000000a00 */
[----:B------:R-:W-:Y:S04]  /*0310*/  STS.64 [R29+0x20], R22 ;  /* 0x000020161d007388 */ /* 0x000fe80000000a00 */
[----:B------:R1:W-:Y:S04]  /*0320*/  STS.64 [R29+0x28], R2 ;  /* 0x000028021d007388 */ /* 0x0003e80000000a00 */
[----:B------:R2:W-:Y:S04]  /*0330*/  STS.64 [R29+0x30], R4 ;  /* 0x000030041d007388 */ /* 0x0005e80000000a00 */
[----:B0-----:R-:W3:Y:S04]  /*0340*/  LDG.E.64 R10, desc[UR12][R20.64+0x58] ;  /* 0x0000580c140a7981 */ /* 0x001ee8000c1e1b00 */
[----:B-1----:R-:W4:Y:S04]  /*0350*/  LDG.E.64 R2, desc[UR12][R20.64+0x38] ;  /* 0x0000380c14027981 */ /* 0x002f28000c1e1b00 */
[----:B--2---:R-:W2:Y:S04]  /*0360*/  LDG.E.64 R4, desc[UR12][R20.64+0x40] ;  /* 0x0000400c14047981 */ /* 0x004ea8000c1e1b00 */
[----:B------:R-:W5:Y:S04]  /*0370*/  LDG.E.64 R14, desc[UR12][R20.64+0x60] ;  /* 0x0000600c140e7981 */ /* 0x000f68000c1e1b00 */
[----:B------:R-:W5:Y:S04]  /*0380*/  LDG.E.64 R16, desc[UR12][R20.64+0x68] ;  /* 0x0000680c14107981 */ /* 0x000f68000c1e1b00 */
[----:B------:R-:W5:Y:S04]  /*0390*/  LDG.E.64 R18, desc[UR12][R20.64+0x70] ;  /* 0x0000700c14127981 */ /* 0x000f68000c1e1b00 */
[----:B------:R-:W5:Y:S01]  /*03a0*/  LDG.E.64 R22, desc[UR12][R20.64+0x78] ;  /* 0x0000780c14167981 */ /* 0x000f62000c1e1b00 */
[----:B------:R-:W-:-:S03]  /*03b0*/  UIADD3 UR4, UP0, UPT, UR4, 0x10, URZ ;  /* 0x0000001004047890 */ /* 0x000fc6000ff1e0ff */
[----:B------:R0:W-:Y:S01]  /*03c0*/  STS.64 [R29+0x48], R6 ;  /* 0x000048061d007388 */ /* 0x0001e20000000a00 */
[----:B------:R-:W-:Y:S02]  /*03d0*/  UIADD3.X UR5, UPT, UPT, URZ, UR5, URZ, UP0, !UPT ;  /* 0x00000005ff057290 */ /* 0x000fe400087fe4ff */
[----:B------:R-:W-:Y:S01]  /*03e0*/  ISETP.NE.U32.AND P1, PT, R26, UR4, PT ;  /* 0x000000041a007c0c */ /* 0x000fe2000bf25070 */
[----:B------:R0:W-:Y:S03]  /*03f0*/  STS.64 [R29+0x50], R8 ;  /* 0x000050081d007388 */ /* 0x0001e60000000a00 */
[----:B------:R-:W-:Y:S01]  /*0400*/  ISETP.NE.AND.EX P1, PT, R27, UR5, PT, P1 ;  /* 0x000000051b007c0c */ /* 0x000fe2000bf25310 */
[----:B---3--:R0:W-:Y:S04]  /*0410*/  STS.64 [R29+0x58], R10 ;  /* 0x0000580a1d007388 */ /* 0x0081e80000000a00 */
[----:B----4-:R0:W-:Y:S04]  /*0420*/  STS.64 [R29+0x38], R2 ;  /* 0x000038021d007388 */ /* 0x0101e80000000a00 */
[----:B--2---:R0:W-:Y:S04]  /*0430*/  STS.64 [R29+0x40], R4 ;  /* 0x000040041d007388 */ /* 0x0041e80000000a00 */
[----:B-----5:R0:W-:Y:S04]  /*0440*/  STS.64 [R29+0x60], R14 ;  /* 0x0000600e1d007388 */ /* 0x0201e80000000a00 */
[----:B------:R0:W-:Y:S04]  /*0450*/  STS.64 [R29+0x68], R16 ;  /* 0x000068101d007388 */ /* 0x0001e80000000a00 */
[----:B------:R0:W-:Y:S04]  /*0460*/  STS.64 [R29+0x70], R18 ;  /* 0x000070121d007388 */ /* 0x0001e80000000a00 */
[----:B------:R0:W-:Y:S01]  /*0470*/  STS.64 [R29+0x78], R22 ;  /* 0x000078161d007388 */ /* 0x0001e20000000a00 */
[----:B------:R-:W-:Y:S05]  /*0480*/  @P1 BRA `(.L_x_2) ;  /* 0xfffffffc00541947 */ /* 0x000fea000383ffff */
.L_x_1:
[----:B------:R-:W-:Y:S05]  /*0490*/  @!P0 BRA `(.L_x_0) ;  /* 0x00000004004c8947 */ /* 0x000fea0003800000 */
[----:B------:R-:W-:Y:S02]  /*04a0*/  ISETP.GE.U32.AND P0, PT, R25, 0x8, PT ;  /* 0x000000081900780c */ /* 0x000fe40003f06070 */
[----:B0-----:R-:W-:Y:S02]  /*04b0*/  LOP3.LUT R22, R12, 0x7, RZ, 0xc0, !PT ;  /* 0x000000070c167812 */ /* 0x001fe400078ec0ff */
[----:B------:R-:W-:Y:S02]  /*04c0*/  ISETP.GE.U32.AND.EX P0, PT, RZ, RZ, PT, P0 ;  /* 0x000000ffff00720c */ /* 0x000fe40003f06100 */
[----:B------:R-:W-:-:S04]  /*04d0*/  ISETP.NE.U32.AND P1, PT, R22, RZ, PT ;  /* 0x000000ff1600720c */ /* 0x000fc80003f25070 */
[----:B------:R-:W-:-:S07]  /*04e0*/  ISETP.NE.AND.EX P1, PT, RZ, RZ, PT, P1 ;  /* 0x000000ffff00720c */ /* 0x000fce0003f25310 */
[----:B------:R-:W-:Y:S06]  /*04f0*/  @!P0 BRA `(.L_x_3) ;  /* 0x0000000000708947 */ /* 0x000fec0003800000 */
[----:B------:R-:W0:Y:S01]  /*0500*/  LDCU.64 UR4, c[0x0][0x380] ;  /* 0x00007000ff0477ac */ /* 0x000e220008000a00 */
[----:B------:R-:W-:-:S04]  /*0510*/  IMAD.WIDE.U32 R4, R24, R12, R26 ;  /* 0x0000000c18047225 */ /* 0x000fc800078e001a */
[----:B------:R-:W-:Y:S01]  /*0520*/  IMAD R3, R24, R13, R5 ;  /* 0x0000000d18037224 */ /* 0x000fe200078e0205 */
[----:B0-----:R-:W-:-:S04]  /*0530*/  LEA R2, P0, R4, UR4, 0x3 ;  /* 0x0000000404027c11 */ /* 0x001fc8000f8018ff */
[----:B------:R-:W-:-:S05]  /*0540*/  LEA.HI.X R3, R4, UR5, R3, 0x3, P0 ;  /* 0x0000000504037c11 */ /* 0x000fca00080f1c03 */
[----:B------:R-:W2:Y:S04]  /*0550*/  LDG.E.64 R4, desc[UR12][R2.64] ;  /* 0x0000000c02047981 */ /* 0x000ea8000c1e1b00 */
[----:B------:R-:W3:Y:S04]  /*0560*/  LDG.E.64 R6, desc[UR12][R2.64+0x8] ;  /* 0x0000080c02067981 */ /* 0x000ee8000c1e1b00 */
[----:B------:R-:W4:Y:S04]  /*0570*/  LDG.E.64 R8, desc[UR12][R2.64+0x10] ;  /* 0x0000100c02087981 */ /* 0x000f28000c1e1b00 */
[----:B------:R-:W5:Y:S04]  /*0580*/  LDG.E.64 R10, desc[UR12][R2.64+0x18] ;  /* 0x0000180c020a7981 */ /* 0x000f68000c1e1b00 */
[----:B------:R-:W5:Y:S04]  /*0590*/  LDG.E.64 R14, desc[UR12][R2.64+0x20] ;  /* 0x0000200c020e7981 */ /* 0x000f68000c1e1b00 */
[----:B------:R-:W5:Y:S04]  /*05a0*/  LDG.E.64 R16, desc[UR12][R2.64+0x28] ;  /* 0x0000280c02107981 */ /* 0x000f68000c1e1b00 */
[----:B------:R-:W5:Y:S04]  /*05b0*/  LDG.E.64 R18, desc[UR12][R2.64+0x30] ;  /* 0x0000300c02127981 */ /* 0x000f68000c1e1b00 */
[----:B------:R-:W5:Y:S01]  /*05c0*/  LDG.E.64 R20, desc[UR12][R2.64+0x38] ;  /* 0x0000380c02147981 */ /* 0x000f62000c1e1b00 */
[----:B------:R-:W0:Y:S01]  /*05d0*/  S2UR UR5, SR_CgaCtaId ;  /* 0x00000000000579c3 */ /* 0x000e220000008800 */
[----:B------:R-:W-:Y:S01]  /*05e0*/  UMOV UR4, 0x400 ;  /* 0x0000040000047882 */ /* 0x000fe20000000000 */
[----:B------:R-:W-:Y:S01]  /*05f0*/  IMAD.IADD R23, R0, 0x1, R26 ;  /* 0x0000000100177824 */ /* 0x000fe200078e021a */
[----:B------:R-:W-:-:S05]  /*0600*/  IADD3 R26, P0, PT, R26, 0x8, RZ ;  /* 0x000000081a1a7810 */ /* 0x000fca0007f1e0ff */
[----:B------:R-:W-:Y:S01]  /*0610*/  IMAD.X R27, RZ, RZ, R27, P0 ;  /* 0x000000ffff1b7224 */ /* 0x000fe200000e061b */
[----:B0-----:R-:W-:-:S06]  /*0620*/  ULEA UR4, UR5, UR4, 0x18 ;  /* 0x0000000405047291 */ /* 0x001fcc000f8ec0ff */
[----:B------:R-:W-:-:S05]  /*0630*/  LEA R23, R23, UR4, 0x3 ;  /* 0x0000000417177c11 */ /* 0x000fca000f8e18ff */
[----:B--2---:R0:W-:Y:S04]  /*0640*/  STS.64 [R23], R4 ;  /* 0x0000000417007388 */ /* 0x0041e80000000a00 */
[----:B---3--:R0:W-:Y:S04]  /*0650*/  STS.64 [R23+0x8], R6 ;  /* 0x0000080617007388 */ /* 0x0081e80000000a00 */
[----:B----4-:R0:W-:Y:S04]  /*0660*/  STS.64 [R23+0x10], R8 ;  /* 0x0000100817007388 */ /* 0x0101e80000000a00 */
[----:B-----5:R0:W-:Y:S04]  /*0670*/  STS.64 [R23+0x18], R10 ;  /* 0x0000180a17007388 */ /* 0x0201e80000000a00 */
[----:B------:R0:W-:Y:S04]  /*0680*/  STS.64 [R23+0x20], R14 ;  /* 0x0000200e17007388 */ /* 0x0001e80000000a00 */
[----:B------:R0:W-:Y:S04]  /*0690*/  STS.64 [R23+0x28], R16 ;  /* 0x0000281017007388 */ /* 0x0001e80000000a00 */
[----:B------:R0:W-:Y:S04]  /*06a0*/  STS.64 [R23+0x30], R18 ;  /* 0x0000301217007388 */ /* 0x0001e80000000a00 */
[----:B------:R0:W-:Y:S02]  /*06b0*/  STS.64 [R23+0x38], R20 ;  /* 0x0000381417007388 */ /* 0x0001e40000000a00 */
.L_x_3:
        /* <DEDUP_REMOVED lines=26> */
[----:B-----5:R0:W-:Y:S02]  /*0860*/  STS.64 [R11+0x18], R14 ;  /* 0x0000180e0b007388 */ /* 0x0201e40000000a00 */
.L_x_4:
[----:B------:R-:W-:Y:S05]  /*0870*/  @!P1 BRA `(.L_x_0) ;  /* 0x0000000000549947 */ /* 0x000fea0003800000 */
[----:B------:R-:W1:Y:S01]  /*0880*/  S2UR UR5, SR_CgaCtaId ;  /* 0x00000000000579c3 */ /* 0x000e620000008800 */
[----:B------:R-:W-:Y:S01]  /*0890*/  UMOV UR4, 0x400 ;  /* 0x0000040000047882 */ /* 0x000fe20000000000 */
[----:B------:R-:W2:Y:S01]  /*08a0*/  LDCU.64 UR14, c[0x0][0x380] ;  /* 0x00007000ff0e77ac */ /* 0x000ea20008000a00 */
[----:B-1----:R-:W-:-:S03]  /*08b0*/  ULEA UR6, UR5, UR4, 0x18 ;  /* 0x0000000405067291 */ /* 0x002fc6000f8ec0ff */
[----:B------:R-:W-:Y:S01]  /*08c0*/  UMOV UR4, URZ ;  /* 0x000000ff00047c82 */ /* 0x000fe20008000000 */
[----:B--2---:R-:W-:-:S08]  /*08d0*/  UMOV UR5, URZ ;  /* 0x000000ff00057c82 */ /* 0x004fd00008000000 */
.L_x_5:
[----:B01----:R-:W-:-:S04]  /*08e0*/  IMAD.WIDE.U32 R2, R24, R12, R26 ;  /* 0x0000000c18027225 */ /* 0x003fc800078e001a */
[----:B------:R-:W-:Y:S01]  /*08f0*/  IMAD R3, R24, R13, R3 ;  /* 0x0000000d18037224 */ /* 0x000fe200078e0203 */
[----:B------:R-:W-:-:S04]  /*0900*/  LEA R4, P0, R2, UR14, 0x3 ;  /* 0x0000000e02047c11 */ /* 0x000fc8000f8018ff */
[----:B------:R-:W-:-:S05]  /*0910*/  LEA.HI.X R5, R2, UR15, R3, 0x3, P0 ;  /* 0x0000000f02057c11 */ /* 0x000fca00080f1c03 */
[----:B------:R-:W2:Y:S01]  /*0920*/  LDG.E.64 R2, desc[UR12][R4.64] ;  /* 0x0000000c04027981 */ /* 0x000ea2000c1e1b00 */
[----:B------:R-:W-:Y:S01]  /*0930*/  IMAD.IADD R6, R0, 0x1, R26 ;  /* 0x0000000100067824 */ /* 0x000fe200078e021a */
[----:B------:R-:W-:Y:S01]  /*0940*/  UIADD3 UR4, UP0, UPT, UR4, 0x1, URZ ;  /* 0x0000000104047890 */ /* 0x000fe2000ff1e0ff */
[----:B------:R-:W-:-:S03]  /*0950*/  IADD3 R26, P1, PT, R26, 0x1, RZ ;  /* 0x000000011a1a7810 */ /* 0x000fc60007f3e0ff */
[----:B------:R-:W-:Y:S01]  /*0960*/  LEA R7, R6, UR6, 0x3 ;  /* 0x0000000606077c11 */ /* 0x000fe2000f8e18ff */
[----:B------:R-:W-:Y:S01]  /*0970*/  UIADD3.X UR5, UPT, UPT, URZ, UR5, URZ, UP0, !UPT ;  /* 0x00000005ff057290 */ /* 0x000fe200087fe4ff */
[----:B------:R-:W-:Y:S01]  /*0980*/  ISETP.NE.U32.AND P0, PT, R10, UR4, PT ;  /* 0x000000040a007c0c */ /* 0x000fe2000bf05070 */
[----:B------:R-:W-:-:S04]  /*0990*/  IMAD.X R27, RZ, RZ, R27, P1 ;  /* 0x000000ffff1b7224 */ /* 0x000fc800008e061b */
[----:B------:R-:W-:Y:S01]  /*09a0*/  ISETP.NE.AND.EX P0, PT, RZ, UR5, PT, P0 ;  /* 0x00000005ff007c0c */ /* 0x000fe2000bf05300 */
[----:B--2---:R1:W-:-:S12]  /*09b0*/  STS.64 [R7], R2 ;  /* 0x0000000207007388 */ /* 0x0043d80000000a00 */
[----:B------:R-:W-:Y:S05]  /*09c0*/  @P0 BRA `(.L_x_5) ;  /* 0xfffffffc00c40947 */ /* 0x000fea000383ffff */
.L_x_0:
[----:B------:R-:W2:Y:S01]  /*09d0*/  LDCU UR10, c[0x0][0x370] ;  /* 0x00006e00ff0a77ac */ /* 0x000ea20008000800 */
[----:B------:R-:W-:Y:S01]  /*09e0*/  BAR.SYNC.DEFER_BLOCKING 0x0 ;  /* 0x0000000000007b1d */ /* 0x000fe20000010000 */
[----:B--2---:R-:W-:-:S06]  /*09f0*/  UISETP.GE.U32.AND UP0, UPT, UR7, UR10, UPT ;  /* 0x0000000a0700728c */ /* 0x004fcc000bf06070 */
[----:B------:R-:W-:-:S13]  /*0a00*/  PLOP3.LUT P0, PT, PT, PT, UP0, 0x80, 0x8 ;  /* 0x000000000008781c */ /* 0x000fda0003f0f008 */
[----:B------:R-:W-:Y:S05]  /*0a10*/  @P0 EXIT ;  /* 0x000000000000094d */ /* 0x000fea0003800000 */
[----:B01----:R-:W0:Y:S01]  /*0a20*/  S2R R3, SR_CgaCtaId ;  /* 0x0000000000037919 */ /* 0x003e220000008800 */
[----:B------:R-:W1:Y:S01]  /*0a30*/  LDC.64 R10, c[0x0][0x380] ;  /* 0x0000e000ff0a7b82 */ /* 0x000e620000000a00 */
[C---:B------:R-:W-:Y:S01]  /*0a40*/  LOP3.LUT R0, R12.reuse, 0x7, RZ, 0xc0, !PT ;  /* 0x000000070c007812 */ /* 0x040fe200078ec0ff */
[C---:B------:R-:W-:Y:S01]  /*0a50*/  IMAD.WIDE.U32 R8, R12.reuse, UR9, RZ ;  /* 0x000000090c087c25 */ /* 0x040fe2000f8e00ff */
[----:B------:R-:W-:Y:S01]  /*0a60*/  IADD3 R4, P2, PT, R12, -0x1, RZ ;  /* 0xffffffff0c047810 */ /* 0x000fe20007f5e0ff */
[----:B------:R-:W-:Y:S01]  /*0a70*/  UMOV UR8, UR7 ;  /* 0x0000000700087c82 */ /* 0x000fe20008000000 */
[----:B------:R-:W-:Y:S01]  /*0a80*/  IADD3 R2, P3, PT, R0, -0x1, RZ ;  /* 0xffffffff00027810 */ /* 0x000fe20007f7e0ff */
[----:B------:R-:W-:Y:S01]  /*0a90*/  IMAD.SHL.U32 R7, R12, 0x8, RZ ;  /* 0x000000080c077824 */ /* 0x000fe200078e00ff */
[----:B------:R-:W-:Y:S01]  /*0aa0*/  ISETP.GE.U32.AND P0, PT, R4, 0xf, PT ;  /* 0x0000000f0400780c */ /* 0x000fe20003f06070 */
[C---:B------:R-:W-:Y:S01]  /*0ab0*/  IMAD R22, R13.reuse, UR9, R9 ;  /* 0x000000090d167c24 */ /* 0x040fe2000f8e0209 */
[----:B------:R-:W-:Y:S01]  /*0ac0*/  ISETP.GE.U32.AND P1, PT, R2, 0x3, PT ;  /* 0x000000030200780c */ /* 0x000fe20003f26070 */
[----:B------:R-:W-:Y:S01]  /*0ad0*/  IMAD.X R4, RZ, RZ, -0x1, P3 ;  /* 0xffffffffff047424 */ /* 0x000fe200018e06ff */
[----:B------:R-:W-:Y:S01]  /*0ae0*/  IADD3.X R5, PT, PT, R13, -0x1, RZ, P2, !PT ;  /* 0xffffffff0d057810 */ /* 0x000fe200017fe4ff */
[----:B------:R-:W-:Y:S01]  /*0af0*/  UMOV UR6, URZ ;  /* 0x000000ff00067c82 */ /* 0x000fe20008000000 */
[----:B------:R-:W-:-:S02]  /*0b00*/  MOV R2, 0x400 ;  /* 0x0000040000027802 */ /* 0x000fc40000000f00 */
[----:B------:R-:W-:Y:S02]  /*0b10*/  ISETP.GE.U32.AND.EX P0, PT, R5, RZ, PT, P0 ;  /* 0x000000ff0500720c */ /* 0x000fe40003f06100 */
[----:B------:R-:W-:Y:S02]  /*0b20*/  ISETP.GE.U32.AND.EX P1, PT, R4, RZ, PT, P1 ;  /* 0x000000ff0400720c */ /* 0x000fe40003f26110 */
[C---:B------:R-:W-:Y:S02]  /*0b30*/  LOP3.LUT R4, R12.reuse, 0xf, RZ, 0xc0, !PT ;  /* 0x0000000f0c047812 */ /* 0x040fe400078ec0ff */
[C---:B------:R-:W-:Y:S02]  /*0b40*/  LOP3.LUT R5, R12.reuse, 0x3, RZ, 0xc0, !PT ;  /* 0x000000030c057812 */ /* 0x040fe400078ec0ff */
[----:B------:R-:W-:Y:S02]  /*0b50*/  LOP3.LUT R6, R12, 0xfffffff0, RZ, 0xc0, !PT ;  /* 0xfffffff00c067812 */ /* 0x000fe400078ec0ff */
[----:B-1----:R-:W-:-:S05]  /*0b60*/  IADD3 R10, P2, PT, R10, 0x40, RZ ;  /* 0x000000400a0a7810 */ /* 0x002fca0007f5e0ff */
[----:B------:R-:W-:Y:S01]  /*0b70*/  IMAD.X R11, RZ, RZ, R11, P2 ;  /* 0x000000ffff0b7224 */ /* 0x000fe200010e060b */
[----:B0-----:R-:W-:Y:S02]  /*0b80*/  LEA R2, R3, R2, 0x18 ;  /* 0x0000000203027211 */ /* 0x001fe400078ec0ff */
[----:B------:R-:W-:-:S07]  /*0b90*/  SHF.L.U64.HI R3, R12, 0x3, R13 ;  /* 0x000000030c037819 */ /* 0x000fce000001020d */
.L_x_13:
[----:B------:R-:W-:-:S04]  /*0ba0*/  UISETP.NE.U32.AND UP0, UPT, UR8, UR7, UPT ;  /* 0x000000070800728c */ /* 0x000fc8000bf05070 */
[----:B------:R-:W-:-:S09]  /*0bb0*/  UISETP.NE.AND.EX UP0, UPT, UR6, URZ, UPT, UP0 ;  /* 0x000000ff0600728c */ /* 0x000fd2000bf05300 */
[----:B012-4-:R-:W-:Y:S05]  /*0bc0*/  BRA.U !UP0, `(.L_x_6) ;  /* 0x0000000908787547 */ /* 0x017fea000b800000 */
[----:B------:R-:W0:Y:S01]  /*0bd0*/  LDCU.64 UR4, c[0x0][0x388] ;  /* 0x00007100ff0477ac */ /* 0x000e220008000a00 */
[----:B------:R-:W-:-:S04]  /*0be0*/  ISETP.NE.U32.AND P2, PT, R8, RZ, PT ;  /* 0x000000ff0800720c */ /* 0x000fc80003f45070 */
[----:B------:R-:W-:Y:S01]  /*0bf0*/  ISETP.NE.AND.EX P2, PT, R22, RZ, PT, P2 ;  /* 0x000000ff1600720c */ /* 0x000fe20003f45320 */
[----:B0-----:R-:W-:-:S04]  /*0c00*/  UISETP.NE.U32.AND UP0, UPT, UR4, URZ, UPT ;  /* 0x000000ff0400728c */ /* 0x001fc8000bf05070 */
[----:B------:R-:W-:-:S06]  /*0c10*/  UISETP.NE.AND.EX UP0, UPT, UR5, URZ, UPT, UP0 ;  /* 0x000000ff0500728c */ /* 0x000fcc000bf05300 */
[----:B------:R-:W-:-:S13]  /*0c20*/  PLOP3.LUT P2, PT, P2, PT, UP0, 0x5d, 0xd5 ;  /* 0x0000000000d5781c */ /* 0x000fda000174eb0d */
[----:B------:R-:W-:Y:S05]  /*0c30*/  @P2 BRA `(.L_x_7) ;  /* 0x0000000800582947 */ /* 0x000fea0003800000 */
[----:B------:R-:W-:Y:S01]  /*0c40*/  UMOV UR4, URZ ;  /* 0x000000ff00047c82 */ /* 0x000fe20008000000 */
[----:B------:R-:W-:-:S05]  /*0c50*/  UMOV UR5, URZ ;  /* 0x000000ff00057c82 */ /* 0x000fca0008000000 */
.L_x_12:
[----:B01--4-:R-:W0:Y:S01]  /*0c60*/  LDC.64 R16, c[0x0][0x388] ;  /* 0x0000e200ff107b82 */ /* 0x013e220000000a00 */
[----:B------:R-:W-:Y:S02]  /*0c70*/  IMAD.MOV.U32 R18, RZ, RZ, RZ ;  /* 0x000000ffff127224 */ /* 0x000fe400078e00ff */
[----:B------:R-:W-:Y:S02]  /*0c80*/  IMAD.MOV.U32 R25, RZ, RZ, RZ ;  /* 0x000000ffff197224 */ /* 0x000fe400078e00ff */
[C---:B0-2---:R-:W-:Y:S02]  /*0c90*/  IMAD R12, R16.reuse, UR5, RZ ;  /* 0x00000005100c7c24 */ /* 0x045fe4000f8e02ff */
[----:B------:R-:W-:-:S04]  /*0ca0*/  IMAD.WIDE.U32 R14, R16, UR4, RZ ;  /* 0x00000004100e7c25 */ /* 0x000fc8000f8e00ff */
[----:B------:R-:W-:Y:S02]  /*0cb0*/  IMAD R13, R17, UR4, R12 ;  /* 0x00000004110d7c24 */ /* 0x000fe4000f8e020c */
[----:B------:R-:W-:Y:S02]  /*0cc0*/  IMAD R17, R22, UR8, RZ ;  /* 0x0000000816117c24 */ /* 0x000fe4000f8e02ff */
[----:B------:R-:W-:Y:S02]  /*0cd0*/  IMAD.IADD R13, R15, 0x1, R13 ;  /* 0x000000010f0d7824 */ /* 0x000fe400078e020d */
[----:B------:R-:W-:Y:S02]  /*0ce0*/  IMAD.MOV.U32 R12, RZ, RZ, R14 ;  /* 0x000000ffff0c7224 */ /* 0x000fe400078e000e */
[C---:B------:R-:W-:Y:S02]  /*0cf0*/  IMAD R17, R8.reuse, UR6, R17 ;  /* 0x0000000608117c24 */ /* 0x040fe4000f8e0211 */
[----:B------:R-:W-:-:S04]  /*0d00*/  IMAD.WIDE.U32 R12, R8, UR8, R12 ;  /* 0x00000008080c7c25 */ /* 0x000fc8000f8e000c */
[----:B------:R-:W-:Y:S02]  /*0d10*/  VIADD R23, R14, UR9 ;  /* 0x000000090e177c36 */ /* 0x000fe40008000000 */
[----:B------:R-:W-:Y:S01]  /*0d20*/  IMAD.IADD R24, R13, 0x1, R17 ;  /* 0x000000010d187824 */ /* 0x000fe200078e0211 */
[----:B------:R-:W-:Y:S06]  /*0d30*/  @!P0 BRA `(.L_x_8) ;  /* 0x0000000000dc8947 */ /* 0x000fec0003800000 */
[----:B------:R-:W0:Y:S01]  /*0d40*/  LDC R25, c[0x0][0x38c] ;  /* 0x0000e300ff197b82 */ /* 0x000e220000000800 */
[----:B------:R-:W-:Y:S02]  /*0d50*/  UIMAD.WIDE.U32 UR14, UR9, UR8, UR4 ;  /* 0x00000008090e72a5 */ /* 0x000fe4000f8e0004 */
[----:B------:R-:W-:Y:S02]  /*0d60*/  VIADD R17, R14, UR9 ;  /* 0x000000090e117c36 */ /* 0x000fe40008000000 */
[----:B------:R-:W-:Y:S01]  /*0d70*/  IMAD.MOV.U32 R28, RZ, RZ, R6 ;  /* 0x000000ffff1c7224 */ /* 0x000fe200078e0006 */
[----:B------:R-:W-:Y:S01]  /*0d80*/  UIMAD UR11, UR9, UR6, UR15 ;  /* 0x00000006090b72a4 */ /* 0x000fe2000f8e020f */
[----:B------:R-:W-:Y:S02]  /*0d90*/  IMAD R17, R17, 0x8, R2 ;  /* 0x0000000811117824 */ /* 0x000fe400078e0202 */
[----:B------:R-:W-:Y:S02]  /*0da0*/  IMAD R16, R3, UR14, RZ ;  /* 0x0000000e03107c24 */ /* 0x000fe4000f8e02ff */
[----:B------:R-:W-:-:S04]  /*0db0*/  IMAD.WIDE.U32 R14, R7, UR14, R10 ;  /* 0x0000000e070e7c25 */ /* 0x000fc8000f8e000a */
[----:B------:R-:W-:Y:S02]  /*0dc0*/  IMAD R19, R7, UR11, R16 ;  /* 0x0000000b07137c24 */ /* 0x000fe4000f8e0210 */
[----:B------:R-:W-:Y:S02]  /*0dd0*/  IMAD.MOV.U32 R29, RZ, RZ, R14 ;  /* 0x000000ffff1d7224 */ /* 0x000fe400078e000e */
[----:B------:R-:W-:Y:S02]  /*0de0*/  IMAD.IADD R15, R15, 0x1, R19 ;  /* 0x000000010f0f7824 */ /* 0x000fe400078e0213 */
[----:B------:R-:W-:Y:S02]  /*0df0*/  VIADD R27, R17, 0x40 ;  /* 0x00000040111b7836 */ /* 0x000fe40000000000 */
[----:B0-----:R-:W-:-:S07]  /*0e00*/  IMAD.MOV.U32 R26, RZ, RZ, R25 ;  /* 0x000000ffff1a7224 */ /* 0x001fce00078e0019 */
.L_x_9:
[----:B------:R-:W-:-:S05]  /*0e10*/  IMAD.MOV.U32 R14, RZ, RZ, R29 ;  /* 0x000000ffff0e7224 */ /* 0x000fca00078e001d */
[----:B------:R-:W2:Y:S04]  /*0e20*/  LDG.E.64 R16, desc[UR12][R14.64+-0x40] ;  /* 0xffffc00c0e107981 */ /* 0x000ea8000c1e1b00 */
[----:B------:R-:W3:Y:S04]  /*0e30*/  LDG.E.64 R20, desc[UR12][R14.64+-0x38] ;  /* 0xffffc80c0e147981 */ /* 0x000ee8000c1e1b00 */
[----:B------:R-:W4:Y:S04]  /*0e40*/  LDG.E.64 R18, desc[UR12][R14.64+-0x30] ;  /* 0xffffd00c0e127981 */ /* 0x000f28000c1e1b00 */
[----:B--2---:R0:W-:Y:S04]  /*0e50*/  STS.64 [R27+-0x40], R16 ;  /* 0xffffc0101b007388 */ /* 0x0041e80000000a00 */
[----:B0-----:R-:W2:Y:S04]  /*0e60*/  LDG.E.64 R16, desc[UR12][R14.64+-0x28] ;  /* 0xffffd80c0e107981 */ /* 0x001ea8000c1e1b00 */
[----:B---3--:R0:W-:Y:S04]  /*0e70*/  STS.64 [R27+-0x38], R20 ;  /* 0xffffc8141b007388 */ /* 0x0081e80000000a00 */
[----:B----4-:R1:W-:Y:S04]  /*0e80*/  STS.64 [R27+-0x30], R18 ;  /* 0xffffd0121b007388 */ /* 0x0103e80000000a00 */
[----:B0-----:R-:W3:Y:S04]  /*0e90*/  LDG.E.64 R20, desc[UR12][R14.64+-0x20] ;  /* 0xffffe00c0e147981 */ /* 0x001ee8000c1e1b00 */
[----:B-1----:R-:W4:Y:S04]  /*0ea0*/  LDG.E.64 R18, desc[UR12][R14.64+-0x18] ;  /* 0xffffe80c0e127981 */ /* 0x002f28000c1e1b00 */
        /* <DEDUP_REMOVED lines=9> */
[----:B----4-:R1:W-:Y:S04]  /*0f40*/  STS.64 [R27], R18 ;  /* 0x000000121b007388 */ /* 0x0103e80000000a00 */
[----:B0-----:R-:W3:Y:S04]  /*0f50*/  LDG.E.64 R20, desc[UR12][R14.64+0x10] ;  /* 0x0000100c0e147981 */ /* 0x001ee8000c1e1b00 */
[----:B-1----:R-:W4:Y:S04]  /*0f60*/  LDG.E.64 R18, desc[UR12][R14.64+0x18] ;  /* 0x0000180c0e127981 */ /* 0x002f28000c1e1b00 */
[----:B--2---:R0:W-:Y:S04]  /*0f70*/  STS.64 [R27+0x8], R16 ;  /* 0x000008101b007388 */ /* 0x0041e80000000a00 */
[----:B0-----:R-:W2:Y:S04]  /*0f80*/  LDG.E.64 R16, desc[UR12][R14.64+0x20] ;  /* 0x0000200c0e107981 */ /* 0x001ea8000c1e1b00 */
[----:B---3--:R0:W-:Y:S04]  /*0f90*/  STS.64 [R27+0x10], R20 ;  /* 0x000010141b007388 */ /* 0x0081e80000000a00 */
[----:B----4-:R1:W-:Y:S04]  /*0fa0*/  STS.64 [R27+0x18], R18 ;  /* 0x000018121b007388 */ /* 0x0103e80000000a00 */
[----:B0-----:R-:W3:Y:S04]  /*0fb0*/  LDG.E.64 R20, desc[UR12][R14.64+0x38] ;  /* 0x0000380c0e147981 */ /* 0x001ee8000c1e1b00 */
[----:B-1----:R-:W4:Y:S01]  /*0fc0*/  LDG.E.64 R18, desc[UR12][R14.64+0x30] ;  /* 0x0000300c0e127981 */ /* 0x002f22000c1e1b00 */
[----:B------:R-:W-:-:S03]  /*0fd0*/  IADD3 R28, P2, PT, R28, -0x10, RZ ;  /* 0xfffffff01c1c7810 */ /* 0x000fc60007f5e0ff */
[----:B--2---:R0:W-:Y:S04]  /*0fe0*/  STS.64 [R27+0x20], R16 ;  /* 0x000020101b007388 */ /* 0x0041e80000000a00 */
[----:B0-----:R0:W2:Y:S01]  /*0ff0*/  LDG.E.64 R16, desc[UR12][R14.64+0x28] ;  /* 0x0000280c0e107981 */ /* 0x0010a2000c1e1b00 */
[----:B------:R-:W-:Y:S02]  /*1000*/  IADD3.X R26, PT, PT, R26, -0x1, RZ, P2, !PT ;  /* 0xffffffff1a1a7810 */ /* 0x000fe400017fe4ff */
[----:B------:R-:W-:-:S04]  /*1010*/  ISETP.NE.U32.AND P2, PT, R28, RZ, PT ;  /* 0x000000ff1c00720c */ /* 0x000fc80003f45070 */
[----:B------:R-:W-:Y:S02]  /*1020*/  ISETP.NE.AND.EX P2, PT, R26, RZ, PT, P2 ;  /* 0x000000ff1a00720c */ /* 0x000fe40003f45320 */
[----:B------:R-:W-:Y:S01]  /*1030*/  IADD3 R29, P3, PT, R14, 0x80, RZ ;  /* 0x000000800e1d7810 */ /* 0x000fe20007f7e0ff */
[----:B----4-:R-:W-:Y:S04]  /*1040*/  STS.64 [R27+0x30], R18 ;  /* 0x000030121b007388 */ /* 0x010fe80000000a00 */
[----:B---3--:R-:W-:Y:S01]  /*1050*/  STS.64 [R27+0x38], R20 ;  /* 0x000038141b007388 */ /* 0x008fe20000000a00 */
[----:B0-----:R-:W-:-:S03]  /*1060*/  IMAD.X R15, RZ, RZ, R15, P3 ;  /* 0x000000ffff0f7224 */ /* 0x001fc600018e060f */
[----:B--2---:R0:W-:Y:S02]  /*1070*/  STS.64 [R27+0x28], R16 ;  /* 0x000028101b007388 */ /* 0x0041e40000000a00 */
[----:B0-----:R-:W-:Y:S01]  /*1080*/  VIADD R27, R27, 0x80 ;  /* 0x000000801b1b7836 */ /* 0x001fe20000000000 */
[----:B------:R-:W-:Y:S06]  /*1090*/  @P2 BRA `(.L_x_9) ;  /* 0xfffffffc005c2947 */ /* 0x000fec000383ffff */
[----:B------:R-:W-:-:S07]  /*10a0*/  IMAD.MOV.U32 R18, RZ, RZ, R6 ;  /* 0x000000ffff127224 */ /* 0x000fce00078e0006 */
.L_x_8:
[----:B------:R-:W-:-:S04]  /*10b0*/  ISETP.NE.U32.AND P2, PT, R4, RZ, PT ;  /* 0x000000ff0400720c */ /* 0x000fc80003f45070 */
[----:B------:R-:W-:-:S13]  /*10c0*/  ISETP.NE.AND.EX P2, PT, RZ, RZ, PT, P2 ;  /* 0x000000ffff00720c */ /* 0x000fda0003f45320 */
[----:B------:R-:W-:Y:S05]  /*10d0*/  @!P2 BRA `(.L_x_10) ;  /* 0x00000004001ca947 */ /* 0x000fea0003800000 */
[----:B------:R-:W-:-:S04]  /*10e0*/  IADD3 R14, P2, PT, R4, -0x1, RZ ;  /* 0xffffffff040e7810 */ /* 0x000fc80007f5e0ff */
[----:B------:R-:W-:Y:S01]  /*10f0*/  ISETP.GE.U32.AND P3, PT, R14, 0x7, PT ;  /* 0x000000070e00780c */ /* 0x000fe20003f66070 */
[----:B------:R-:W-:Y:S01]  /*1100*/  IMAD.X R14, RZ, RZ, -0x1, P2 ;  /* 0xffffffffff0e7424 */ /* 0x000fe200010e06ff */
[----:B------:R-:W-:-:S04]  /*1110*/  ISETP.NE.U32.AND P2, PT, R0, RZ, PT ;  /* 0x000000ff0000720c */ /* 0x000fc80003f45070 */
[----:B------:R-:W-:Y:S02]  /*1120*/  ISETP.GE.U32.AND.EX P3, PT, R14, RZ, PT, P3 ;  /* 0x000000ff0e00720c */ /* 0x000fe40003f66130 */
[----:B------:R-:W-:-:S11]  /*1130*/  ISETP.NE.AND.EX P2, PT, RZ, RZ, PT, P2 ;  /* 0x000000ffff00720c */ /* 0x000fd60003f45320 */
[----:B------:R-:W-:Y:S05]  /*1140*/  @!P3 BRA `(.L_x_11) ;  /* 0x000000000064b947 */ /* 0x000fea0003800000 */
[----:B------:R-:W0:Y:S01]  /*1150*/  LDC.64 R14, c[0x0][0x380] ;  /* 0x0000e000ff0e7b82 */ /* 0x000e220000000a00 */
[----:B------:R-:W-:-:S05]  /*1160*/  IADD3 R16, P3, PT, R18, R12, RZ ;  /* 0x0000000c12107210 */ /* 0x000fca0007f7e0ff */
[----:B------:R-:W-:Y:S01]  /*1170*/  IMAD.X R17, R25, 0x1, R24, P3 ;  /* 0x0000000119117824 */ /* 0x000fe200018e0618 */
[----:B0-----:R-:W-:-:S04]  /*1180*/  LEA R14, P3, R16, R14, 0x3 ;  /* 0x0000000e100e7211 */ /* 0x001fc800078618ff */
[----:B------:R-:W-:-:S05]  /*1190*/  LEA.HI.X R15, R16, R15, R17, 0x3, P3 ;  /* 0x0000000f100f7211 */ /* 0x000fca00018f1c11 */
[----:B------:R-:W2:Y:S04]  /*11a0*/  LDG.E.64 R28, desc[UR12][R14.64] ;  /* 0x0000000c0e1c7981 */ /* 0x000ea8000c1e1b00 */
[----:B------:R-:W3:Y:S04]  /*11b0*/  LDG.E.64 R26, desc[UR12][R14.64+0x8] ;  /* 0x0000080c0e1a7981 */ /* 0x000ee8000c1e1b00 */
[----:B------:R-:W4:Y:S04]  /*11c0*/  LDG.E.64 R20, desc[UR12][R14.64+0x10] ;  /* 0x0000100c0e147981 */ /* 0x000f28000c1e1b00 */
[----:B------:R-:W5:Y:S01]  /*11d0*/  LDG.E.64 R16, desc[UR12][R14.64+0x18] ;  /* 0x0000180c0e107981 */ /* 0x000f62000c1e1b00 */
[----:B------:R-:W-:-:S04]  /*11e0*/  IMAD.IADD R19, R18, 0x1, R23 ;  /* 0x0000000112137824 */ /* 0x000fc800078e0217 */
[----:B------:R-:W-:-:S05]  /*11f0*/  IMAD R19, R19, 0x8, R2 ;  /* 0x0000000813137824 */ /* 0x000fca00078e0202 */
[----:B--2---:R-:W-:Y:S04]  /*1200*/  STS.64 [R19], R28 ;  /* 0x0000001c13007388 */ /* 0x004fe80000000a00 */
[----:B---3--:R0:W-:Y:S04]  /*1210*/  STS.64 [R19+0x8], R26 ;  /* 0x0000081a13007388 */ /* 0x0081e80000000a00 */
[----:B----4-:R1:W-:Y:S04]  /*1220*/  STS.64 [R19+0x10], R20 ;  /* 0x0000101413007388 */ /* 0x0103e80000000a00 */
[----:B-----5:R2:W-:Y:S04]  /*1230*/  STS.64 [R19+0x18], R16 ;  /* 0x0000181013007388 */ /* 0x0205e80000000a00 */
[----:B0-----:R-:W3:Y:S04]  /*1240*/  LDG.E.64 R26, desc[UR12][R14.64+0x20] ;  /* 0x0000200c0e1a7981 */ /* 0x001ee8000c1e1b00 */
[----:B-1----:R-:W4:Y:S04]  /*1250*/  LDG.E.64 R20, desc[UR12][R14.64+0x28] ;  /* 0x0000280c0e147981 */ /* 0x002f28000c1e1b00 */
[----:B--2---:R-:W2:Y:S04]  /*1260*/  LDG.E.64 R16, desc[UR12][R14.64+0x30] ;  /* 0x0000300c0e107981 */ /* 0x004ea8000c1e1b00 */
[----:B------:R-:W5:Y:S01]  /*1270*/  LDG.E.64 R28, desc[UR12][R14.64+0x38] ;  /* 0x0000380c0e1c7981 */ /* 0x000f62000c1e1b00 */
[----:B------:R-:W-:-:S05]  /*1280*/  IADD3 R18, P3, PT, R18, 0x8, RZ ;  /* 0x0000000812127810 */ /* 0x000fca0007f7e0ff */
[----:B------:R-:W-:Y:S01]  /*1290*/  IMAD.X R25, RZ, RZ, R25, P3 ;  /* 0x000000ffff197224 */ /* 0x000fe200018e0619 */
[----:B---3--:R0:W-:Y:S04]  /*12a0*/  STS.64 [R19+0x20], R26 ;  /* 0x0000201a13007388 */ /* 0x0081e80000000a00 */
[----:B----4-:R0:W-:Y:S04]  /*12b0*/  STS.64 [R19+0x28], R20 ;  /* 0x0000281413007388 */ /* 0x0101e80000000a00 */
[----:B--2---:R0:W-:Y:S04]  /*12c0*/  STS.64 [R19+0x30], R16 ;  /* 0x0000301013007388 */ /* 0x0041e80000000a00 */
[----:B-----5:R0:W-:Y:S02]  /*12d0*/  STS.64 [R19+0x38], R28 ;  /* 0x0000381c13007388 */ /* 0x0201e40000000a00 */
.L_x_11:
[----:B------:R-:W-:Y:S05]  /*12e0*/  @!P2 BRA `(.L_x_10) ;  /* 0x000000000098a947 */ /* 0x000fea0003800000 */
[----:B------:R-:W1:Y:S01]  /*12f0*/  @P1 LDC.64 R14, c[0x0][0x380] ;  /* 0x0000e000ff0e1b82 */ /* 0x000e620000000a00 */
[----:B0-----:R-:W-:-:S05]  /*1300*/  @P1 IADD3 R16, P2, PT, R18, R12, RZ ;  /* 0x0000000c12101210 */ /* 0x001fca0007f5e0ff */
[----:B------:R-:W-:Y:S01]  /*1310*/  @P1 IMAD.X R17, R25, 0x1, R24, P2 ;  /* 0x0000000119111824 */ /* 0x000fe200010e0618 */
[----:B-1----:R-:W-:-:S04]  /*1320*/  @P1 LEA R14, P2, R16, R14, 0x3 ;  /* 0x0000000e100e1211 */ /* 0x002fc800078418ff */
[----:B------:R-:W-:-:S05]  /*1330*/  @P1 LEA.HI.X R15, R16, R15, R17, 0x3, P2 ;  /* 0x0000000f100f1211 */ /* 0x000fca00010f1c11 */
[----:B------:R-:W2:Y:S04]  /*1340*/  @P1 LDG.E.64 R26, desc[UR12][R14.64] ;  /* 0x0000000c0e1a1981 */ /* 0x000ea8000c1e1b00 */
[----:B------:R-:W3:Y:S04]  /*1350*/  @P1 LDG.E.64 R20, desc[UR12][R14.64+0x8] ;  /* 0x0000080c0e141981 */ /* 0x000ee8000c1e1b00 */
[----:B------:R-:W4:Y:S04]  /*1360*/  @P1 LDG.E.64 R16, desc[UR12][R14.64+0x10] ;  /* 0x0000100c0e101981 */ /* 0x000f28000c1e1b00 */
[----:B------:R-:W5:Y:S01]  /*1370*/  @P1 LDG.E.64 R28, desc[UR12][R14.64+0x18] ;  /* 0x0000180c0e1c1981 */ /* 0x000f62000c1e1b00 */
[----:B------:R-:W-:Y:S01]  /*1380*/  @P1 IMAD.IADD R19, R18, 0x1, R23 ;  /* 0x0000000112131824 */ /* 0x000fe200078e0217 */
[----:B------:R-:W-:-:S02]  /*1390*/  ISETP.NE.U32.AND P2, PT, R5, RZ, PT ;  /* 0x000000ff0500720c */ /* 0x000fc40003f45070 */
[----:B------:R-:W-:Y:S01]  /*13a0*/  @P1 IADD3 R18, P3, PT, R18, 0x4, RZ ;  /* 0x0000000412121810 */ /* 0x000fe20007f7e0ff */
[----:B------:R-:W-:Y:S01]  /*13b0*/  @P1 IMAD R19, R19, 0x8, R2 ;  /* 0x0000000813131824 */ /* 0x000fe200078e0202 */
[----:B------:R-:W-:-:S03]  /*13c0*/  ISETP.NE.AND.EX P2, PT, RZ, RZ, PT, P2 ;  /* 0x000000ffff00720c */ /* 0x000fc60003f45320 */
[----:B------:R-:W-:Y:S01]  /*13d0*/  @P1 IMAD.X R25, RZ, RZ, R25, P3 ;  /* 0x000000ffff191224 */ /* 0x000fe200018e0619 */
[----:B--2---:R1:W-:Y:S04]  /*13e0*/  @P1 STS.64 [R19], R26 ;  /* 0x0000001a13001388 */ /* 0x0043e80000000a00 */
[----:B---3--:R1:W-:Y:S04]  /*13f0*/  @P1 STS.64 [R19+0x8], R20 ;  /* 0x0000081413001388 */ /* 0x0083e80000000a00 */
[----:B----4-:R1:W-:Y:S04]  /*1400*/  @P1 STS.64 [R19+0x10], R16 ;  /* 0x0000101013001388 */ /* 0x0103e80000000a00 */
[----:B-----5:R1:W-:Y:S01]  /*1410*/  @P1 STS.64 [R19+0x18], R28 ;  /* 0x0000181c13001388 */ /* 0x0203e20000000a00 */
[----:B------:R-:W-:Y:S05]  /*1420*/  @!P2 BRA `(.L_x_10) ;  /* 0x000000000048a947 */ /* 0x000fea0003800000 */
[----:B------:R-:W0:Y:S01]  /*1430*/  LDC.64 R14, c[0x0][0x380] ;  /* 0x0000e000ff0e7b82 */ /* 0x000e220000000a00 */
[----:B------:R-:W-:-:S05]  /*1440*/  IADD3 R12, P2, PT, R18, R12, RZ ;  /* 0x0000000c120c7210 */ /* 0x000fca0007f5e0ff */
[----:B------:R-:W-:Y:S01]  /*1450*/  IMAD.X R24, R25, 0x1, R24, P2 ;  /* 0x0000000119187824 */ /* 0x000fe200010e0618 */
[----:B0-----:R-:W-:-:S04]  /*1460*/  LEA R14, P2, R12, R14, 0x3 ;  /* 0x0000000e0c0e7211 */ /* 0x001fc800078418ff */
[----:B------:R-:W-:-:S05]  /*1470*/  LEA.HI.X R15, R12, R15, R24, 0x3, P2 ;  /* 0x0000000f0c0f7211 */ /* 0x000fca00010f1c18 */
[----:B------:R-:W2:Y:S01]  /*1480*/  LDG.E.64 R12, desc[UR12][R14.64] ;  /* 0x0000000c0e0c7981 */ /* 0x000ea2000c1e1b00 */
[----:B------:R-:W-:Y:S01]  /*1490*/  IMAD.IADD R23, R18, 0x1, R23 ;  /* 0x0000000112177824 */ /* 0x000fe200078e0217 */
[----:B------:R-:W-:-:S03]  /*14a0*/  ISETP.NE.U32.AND P2, PT, R5, 0x1, PT ;  /* 0x000000010500780c */ /* 0x000fc60003f45070 */
[----:B------:R-:W-:Y:S01]  /*14b0*/  IMAD R23, R23, 0x8, R2 ;  /* 0x0000000817177824 */ /* 0x000fe200078e0202 */
[----:B------:R-:W-:-:S04]  /*14c0*/  ISETP.NE.AND.EX P2, PT, RZ, RZ, PT, P2 ;  /* 0x000000ffff00720c */ /* 0x000fc80003f45320 */
[----:B--2---:R2:W-:Y:S09]  /*14d0*/  STS.64 [R23], R12 ;  /* 0x0000000c17007388 */ /* 0x0045f20000000a00 */
[----:B------:R-:W-:Y:S05]  /*14e0*/  @!P2 BRA `(.L_x_10) ;  /* 0x000000000018a947 */ /* 0x000fea0003800000 */
[----:B------:R-:W-:Y:S01]  /*14f0*/  ISETP.NE.U32.AND P2, PT, R5, 0x2, PT ;  /* 0x000000020500780c */ /* 0x000fe20003f45070 */
[----:B--2---:R-:W2:Y:S03]  /*1500*/  LDG.E.64 R12, desc[UR12][R14.64+0x8] ;  /* 0x0000080c0e0c7981 */ /* 0x004ea6000c1e1b00 */
[----:B------:R-:W-:-:S13]  /*1510*/  ISETP.NE.AND.EX P2, PT, RZ, RZ, PT, P2 ;  /* 0x000000ffff00720c */ /* 0x000fda0003f45320 */
[----:B-1----:R-:W3:Y:S04]  /*1520*/  @P2 LDG.E.64 R16, desc[UR12][R14.64+0x10] ;  /* 0x0000100c0e102981 */ /* 0x002ee8000c1e1b00 */
[----:B--2---:R4:W-:Y:S04]  /*1530*/  STS.64 [R23+0x8], R12 ;  /* 0x0000080c17007388 */ /* 0x0049e80000000a00 */
[----:B---3--:R4:W-:Y:S02]  /*1540*/  @P2 STS.64 [R23+0x10], R16 ;  /* 0x0000101017002388 */ /* 0x0089e40000000a00 */
.L_x_10:
[----:B------:R-:W-:-:S04]  /*1550*/  UIADD3 UR4, UP0, UPT, UR4, 0x1, URZ ;  /* 0x0000000104047890 */ /* 0x000fc8000ff1e0ff */
[----:B------:R-:W-:Y:S02]  /*1560*/  UIADD3.X UR5, UPT, UPT, URZ, UR5, URZ, UP0, !UPT ;  /* 0x00000005ff057290 */ /* 0x000fe400087fe4ff */
[----:B------:R-:W-:-:S04]  /*1570*/  ISETP.NE.U32.AND P2, PT, R8, UR4, PT ;  /* 0x0000000408007c0c */ /* 0x000fc8000bf45070 */
[----:B------:R-:W-:-:S13]  /*1580*/  ISETP.NE.AND.EX P2, PT, R22, UR5, PT, P2 ;  /* 0x0000000516007c0c */ /* 0x000fda000bf45320 */
[----:B------:R-:W-:Y:S05]  /*1590*/  @P2 BRA `(.L_x_12) ;  /* 0xfffffff400b02947 */ /* 0x000fea000383ffff */
.L_x_7:
[----:B------:R-:W-:Y:S06]  /*15a0*/  BAR.SYNC.DEFER_BLOCKING 0x0 ;  /* 0x0000000000007b1d */ /* 0x000fec0000010000 */
.L_x_6:
[----:B------:R-:W-:-:S04]  /*15b0*/  UIADD3 UR8, UP0, UPT, UR8, 0x1, URZ ;  /* 0x0000000108087890 */ /* 0x000fc8000ff1e0ff */
[----:B------:R-:W-:Y:S02]  /*15c0*/  UIADD3.X UR6, UPT, UPT, URZ, UR6, URZ, UP0, !UPT ;  /* 0x00000006ff067290 */ /* 0x000fe400087fe4ff */
[----:B------:R-:W-:-:S04]  /*15d0*/  UISETP.GE.U32.AND UP0, UPT, UR8, UR10, UPT ;  /* 0x0000000a0800728c */ /* 0x000fc8000bf06070 */
[----:B------:R-:W-:-:S09]  /*15e0*/  UISETP.GE.U32.AND.EX UP0, UPT, UR6, URZ, UPT, UP0 ;  /* 0x000000ff0600728c */ /* 0x000fd2000bf06100 */
[----:B------:R-:W-:Y:S05]  /*15f0*/  BRA.U !UP0, `(.L_x_13) ;  /* 0xfffffff508687547 */ /* 0x000fea000b83ffff */
[----:B------:R-:W-:Y:S05]  /*1600*/  EXIT ;  /* 0x000000000000794d */ /* 0x000fea0003800000 */
.L_x_14:
[----:B------:R-:W-:-:S00]  /*1610*/  BRA `(.L_x_14) ;  /* 0xfffffffc00fc7947 */ /* 0x000fc0000383ffff */
[----:B------:R-:W-:-:S00]  /*1620*/  NOP ;  /* 0x0000000000007918 */ /* 0x000fc00000000000 */
        /* <DEDUP_REMOVED lines=13> */
.L_x_31:


//--------------------- .text._Z18SumDistancesGPUAuxPdmmS_ --------------------------
	.section	.text._Z18SumDistancesGPUAuxPdmmS_,"ax",@progbits
	.align	128
        .global         _Z18SumDistancesGPUAuxPdmmS_
        .type           _Z18SumDistancesGPUAuxPdmmS_,@function
        .size           _Z18SumDistancesGPUAuxPdmmS_,(.L_x_30 - _Z18SumDistancesGPUAuxPdmmS_)
        .other          _Z18SumDistancesGPUAuxPdmmS_,@"STO_CUDA_ENTRY STV_DEFAULT"
_Z18SumDistancesGPUAuxPdmmS_:
.text._Z18SumDistancesGPUAuxPdmmS_:
[----:B------:R-:W-:Y:S01]  /*0000*/  LDC R1, c[0x0][0x37c] ;  /* 0x0000df00ff017b82 */ /* 0x000fe20000000800 */
[----:B------:R-:W0:Y:S07]  /*0010*/  S2R R3, SR_TID.X ;  /* 0x0000000000037919 */ /* 0x000e2e0000002100 */
[----:B------:R-:W0:Y:S01]  /*0020*/  S2UR UR4, SR_CTAID.X ;  /* 0x00000000000479c3 */ /* 0x000e220000002500 */
[----:B------:R-:W1:Y:S07]  /*0030*/  LDCU.64 UR6, c[0x0][0x390] ;  /* 0x00007200ff0677ac */ /* 0x000e6e0008000a00 */
[----:B------:R-:W0:Y:S02]  /*0040*/  LDC R0, c[0x0][0x360] ;  /* 0x0000d800ff007b82 */ /* 0x000e240000000800 */
[----:B0-----:R-:W-:-:S05]  /*0050*/  IMAD R0, R0, UR4, R3 ;  /* 0x0000000400007c24 */ /* 0x001fca000f8e0203 */
[----:B-1----:R-:W-:-:S04]  /*0060*/  ISETP.GE.U32.AND P0, PT, R0, UR6, PT ;  /* 0x0000000600007c0c */ /* 0x002fc8000bf06070 */
[----:B------:R-:W-:-:S13]  /*0070*/  ISETP.GE.U32.AND.EX P0, PT, RZ, UR7, PT, P0 ;  /* 0x00000007ff007c0c */ /* 0x000fda000bf06100 */
[----:B------:R-:W-:Y:S05]  /*0080*/  @P0 EXIT ;  /* 0x000000000000094d */ /* 0x000fea0003800000 */
[----:B------:R-:W0:Y:S01]  /*0090*/  LDC.64 R24, c[0x0][0x388] ;  /* 0x0000e200ff187b82 */ /* 0x000e220000000a00 */
[----:B------:R-:W-:Y:S01]  /*00a0*/  IADD3 R27, P2, PT, R0, 0x1, RZ ;  /* 0x00000001001b7810 */ /* 0x000fe20007f5e0ff */
[----:B------:R-:W1:Y:S01]  /*00b0*/  LDCU.64 UR4, c[0x0][0x358] ;  /* 0x00006b00ff0477ac */ /* 0x000e620008000a00 */
[----:B------:R-:W-:Y:S01]  /*00c0*/  BSSY.RECONVERGENT B0, `(.L_x_15) ;  /* 0x00000c4000007945 */ /* 0x000fe20003800200 */
[----:B------:R-:W-:Y:S02]  /*00d0*/  CS2R R8, SRZ ;  /* 0x0000000000087805 */ /* 0x000fe4000001ff00 */
[----:B------:R-:W-:Y:S01]  /*00e0*/  ISETP.GE.U32.AND P0, PT, R27, UR6, PT ;  /* 0x000000061b007c0c */ /* 0x000fe2000bf06070 */
[----:B------:R-:W-:Y:S01]  /*00f0*/  IMAD.X R29, RZ, RZ, RZ, P2 ;  /* 0x000000ffff1d7224 */ /* 0x000fe200010e06ff */
[----:B0-----:R-:W-:-:S04]  /*0100*/  ISETP.NE.U32.AND P1, PT, R24, RZ, PT ;  /* 0x000000ff1800720c */ /* 0x001fc80003f25070 */
[----:B------:R-:W-:-:S04]  /*0110*/  ISETP.NE.AND.EX P1, PT, R25, RZ, PT, P1 ;  /* 0x000000ff1900720c */ /* 0x000fc80003f25310 */
[----:B------:R-:W-:-:S13]  /*0120*/  ISETP.GE.U32.OR.EX P0, PT, R29, UR7, !P1, P0 ;  /* 0x000000071d007c0c */ /* 0x000fda000cf06500 */
[----:B-1----:R-:W-:Y:S05]  /*0130*/  @P0 BRA `(.L_x_16) ;  /* 0x0000000800f00947 */ /* 0x002fea0003800000 */
[----:B------:R-:W-:Y:S01]  /*0140*/  IMAD.WIDE.U32 R6, R0, R24, RZ ;  /* 0x0000001800067225 */ /* 0x000fe200078e00ff */
[C---:B------:R-:W-:Y:S02]  /*0150*/  SHF.L.U64.HI R2, R24.reuse, 0x3, R25 ;  /* 0x0000000318027819 */ /* 0x040fe40000010219 */
[----:B------:R-:W-:Y:S02]  /*0160*/  CS2R R8, SRZ ;  /* 0x0000000000087805 */ /* 0x000fe4000001ff00 */
[----:B------:R-:W-:Y:S01]  /*0170*/  LOP3.LUT R3, R24, 0x7, RZ, 0xc0, !PT ;  /* 0x0000000718037812 */ /* 0x000fe200078ec0ff */
[----:B------:R-:W-:Y:S01]  /*0180*/  IMAD R25, R0, R25, R7 ;  /* 0x0000001900197224 */ /* 0x000fe200078e0207 */
[C---:B------:R-:W-:Y:S02]  /*0190*/  LOP3.LUT R4, R24.reuse, 0x3, RZ, 0xc0, !PT ;  /* 0x0000000318047812 */ /* 0x040fe400078ec0ff */
[C---:B------:R-:W-:Y:S01]  /*01a0*/  LOP3.LUT R5, R24.reuse, 0xfffffff8, RZ, 0xc0, !PT ;  /* 0xfffffff818057812 */ /* 0x040fe200078ec0ff */
[----:B------:R-:W-:-:S07]  /*01b0*/  IMAD.SHL.U32 R24, R24, 0x8, RZ ;  /* 0x0000000818187824 */ /* 0x000fce00078e00ff */
.L_x_24:
[----:B------:R-:W0:Y:S01]  /*01c0*/  LDC.64 R10, c[0x0][0x388] ;  /* 0x0000e200ff0a7b82 */ /* 0x000e220000000a00 */
[----:B------:R-:W-:Y:S01]  /*01d0*/  IMAD.MOV.U32 R26, RZ, RZ, RZ ;  /* 0x000000ffff1a7224 */ /* 0x000fe200078e00ff */
[----:B------:R-:W-:Y:S01]  /*01e0*/  CS2R R22, SRZ ;  /* 0x0000000000167805 */ /* 0x000fe2000001ff00 */
[----:B------:R-:W-:Y:S01]  /*01f0*/  IMAD.MOV.U32 R28, RZ, RZ, RZ ;  /* 0x000000ffff1c7224 */ /* 0x000fe200078e00ff */
[----:B0-----:R-:W-:-:S04]  /*0200*/  ISETP.GE.U32.AND P0, PT, R10, 0x8, PT ;  /* 0x000000080a00780c */ /* 0x001fc80003f06070 */
[----:B------:R-:W-:-:S13]  /*0210*/  ISETP.GE.U32.AND.EX P0, PT, R11, RZ, PT, P0 ;  /* 0x000000ff0b00720c */ /* 0x000fda0003f06100 */
[----:B------:R-:W-:Y:S05]  /*0220*/  @!P0 BRA `(.L_x_17) ;  /* 0x0000000000e48947 */ /* 0x000fea0003800000 */
[----:B------:R-:W0:Y:S01]  /*0230*/  LDCU.64 UR8, c[0x0][0x380] ;  /* 0x00007000ff0877ac */ /* 0x000e220008000a00 */
[----:B------:R-:W1:Y:S01]  /*0240*/  LDC R28, c[0x0][0x38c] ;  /* 0x0000e300ff1c7b82 */ /* 0x000e620000000800 */
[----:B------:R-:W-:Y:S01]  /*0250*/  IMAD R14, R2, R27, RZ ;  /* 0x0000001b020e7224 */ /* 0x000fe200078e02ff */
[----:B------:R-:W-:Y:S01]  /*0260*/  CS2R R22, SRZ ;  /* 0x0000000000167805 */ /* 0x000fe2000001ff00 */
[----:B------:R-:W2:Y:S01]  /*0270*/  LDCU.64 UR6, c[0x0][0x380] ;  /* 0x00007000ff0677ac */ /* 0x000ea20008000a00 */
[----:B------:R-:W-:Y:S02]  /*0280*/  IMAD.MOV.U32 R20, RZ, RZ, R5 ;  /* 0x000000ffff147224 */ /* 0x000fe400078e0005 */
[-C--:B------:R-:W-:Y:S02]  /*0290*/  IMAD R15, R29, R24.reuse, R14 ;  /* 0x000000181d0f7224 */ /* 0x080fe400078e020e */
[----:B0-----:R-:W-:Y:S01]  /*02a0*/  IMAD.WIDE.U32 R12, R27, R24, UR8 ;  /* 0x000000081b0c7e25 */ /* 0x001fe2000f8e0018 */
[----:B--2---:R-:W-:-:S02]  /*02b0*/  LEA R14, P0, R6, UR6, 0x3 ;  /* 0x00000006060e7c11 */ /* 0x004fc4000f8018ff */
[----:B------:R-:W-:Y:S01]  /*02c0*/  IADD3 R12, P2, PT, R12, 0x20, RZ ;  /* 0x000000200c0c7810 */ /* 0x000fe20007f5e0ff */
[----:B-1----:R-:W-:Y:S01]  /*02d0*/  IMAD.MOV.U32 R21, RZ, RZ, R28 ;  /* 0x000000ffff157224 */ /* 0x002fe200078e001c */
[----:B------:R-:W-:-:S03]  /*02e0*/  IADD3 R14, P1, PT, R14, 0x20, RZ ;  /* 0x000000200e0e7810 */ /* 0x000fc60007f3e0ff */
[----:B------:R-:W-:Y:S01]  /*02f0*/  IMAD.X R13, R13, 0x1, R15, P2 ;  /* 0x000000010d0d7824 */ /* 0x000fe200010e060f */
[----:B------:R-:W-:-:S05]  /*0300*/  LEA.HI.X R15, R6, UR7, R25, 0x3, P0 ;  /* 0x00000007060f7c11 */ /* 0x000fca00080f1c19 */
[----:B------:R-:W-:-:S07]  /*0310*/  IMAD.X R15, RZ, RZ, R15, P1 ;  /* 0x000000ffff0f7224 */ /* 0x000fce00008e060f */
.L_x_18:
[----:B------:R-:W2:Y:S04]  /*0320*/  LDG.E.64 R18, desc[UR4][R14.64+-0x20] ;  /* 0xffffe0040e127981 */ /* 0x000ea8000c1e1b00 */
[----:B------:R-:W2:Y:S02]  /*0330*/  LDG.E.64 R16, desc[UR4][R12.64+-0x20] ;  /* 0xffffe0040c107981 */ /* 0x000ea4000c1e1b00 */
[----:B--2---:R-:W-:Y:S02]  /*0340*/  DADD R16, R18, -R16 ;  /* 0x0000000012107229 */ /* 0x004fe40000000810 */
[----:B------:R-:W2:Y:S06]  /*0350*/  LDG.E.64 R18, desc[UR4][R14.64+-0x18] ;  /* 0xffffe8040e127981 */ /* 0x000eac000c1e1b00 */
[----:B------:R-:W-:-:S02]  /*0360*/  DFMA R22, R16, R16, R22 ;  /* 0x000000101016722b */ /* 0x000fc40000000016 */
        /* <DEDUP_REMOVED lines=20> */
[----:B------:R-:W2:Y:S01]  /*04b0*/  LDG.E.64 R16, desc[UR4][R12.64+0x10] ;  /* 0x000010040c107981 */ /* 0x000ea2000c1e1b00 */
[----:B------:R-:W-:Y:S01]  /*04c0*/  IADD3 R20, P0, PT, R20, -0x8, RZ ;  /* 0xfffffff814147810 */ /* 0x000fe20007f1e0ff */
[----:B--2---:R-:W-:Y:S02]  /*04d0*/  DADD R16, R18, -R16 ;  /* 0x0000000012107229 */ /* 0x004fe40000000810 */
[----:B------:R0:W2:Y:S06]  /*04e0*/  LDG.E.64 R18, desc[UR4][R14.64+0x18] ;  /* 0x000018040e127981 */ /* 0x0000ac000c1e1b00 */
[----:B------:R-:W-:-:S02]  /*04f0*/  DFMA R22, R16, R16, R22 ;  /* 0x000000101016722b */ /* 0x000fc40000000016 */
[----:B------:R1:W2:Y:S01]  /*0500*/  LDG.E.64 R16, desc[UR4][R12.64+0x18] ;  /* 0x000018040c107981 */ /* 0x0002a2000c1e1b00 */
[----:B------:R-:W-:Y:S02]  /*0510*/  IADD3.X R21, PT, PT, R21, -0x1, RZ, P0, !PT ;  /* 0xffffffff15157810 */ /* 0x000fe400007fe4ff */
[----:B------:R-:W-:-:S04]  /*0520*/  ISETP.NE.U32.AND P0, PT, R20, RZ, PT ;  /* 0x000000ff1400720c */ /* 0x000fc80003f05070 */
[----:B------:R-:W-:Y:S02]  /*0530*/  ISETP.NE.AND.EX P0, PT, R21, RZ, PT, P0 ;  /* 0x000000ff1500720c */ /* 0x000fe40003f05300 */
[----:B0-----:R-:W-:Y:S02]  /*0540*/  IADD3 R14, P1, PT, R14, 0x40, RZ ;  /* 0x000000400e0e7810 */ /* 0x001fe40007f3e0ff */
[----:B-1----:R-:W-:-:S03]  /*0550*/  IADD3 R12, P2, PT, R12, 0x40, RZ ;  /* 0x000000400c0c7810 */ /* 0x002fc60007f5e0ff */
[----:B------:R-:W-:Y:S02]  /*0560*/  IMAD.X R15, RZ, RZ, R15, P1 ;  /* 0x000000ffff0f7224 */ /* 0x000fe400008e060f */
[----:B------:R-:W-:Y:S01]  /*0570*/  IMAD.X R13, RZ, RZ, R13, P2 ;  /* 0x000000ffff0d7224 */ /* 0x000fe200010e060d */
[----:B--2---:R-:W-:-:S08]  /*0580*/  DADD R16, R18, -R16 ;  /* 0x0000000012107229 */ /* 0x004fd00000000810 */
[----:B------:R-:W-:Y:S01]  /*0590*/  DFMA R22, R16, R16, R22 ;  /* 0x000000101016722b */ /* 0x000fe20000000016 */
[----:B------:R-:W-:Y:S10]  /*05a0*/  @P0 BRA `(.L_x_18) ;  /* 0xfffffffc005c0947 */ /* 0x000ff4000383ffff */
[----:B------:R-:W-:-:S07]  /*05b0*/  IMAD.MOV.U32 R26, RZ, RZ, R5 ;  /* 0x000000ffff1a7224 */ /* 0x000fce00078e0005 */
.L_x_17:
        /* <DEDUP_REMOVED lines=10> */
[----:B------:R-:W0:Y:S01]  /*0660*/  LDCU.64 UR6, c[0x0][0x380] ;  /* 0x00007000ff0677ac */ /* 0x000e220008000a00 */
[----:B------:R-:W-:Y:S02]  /*0670*/  IMAD.MOV.U32 R12, RZ, RZ, R26 ;  /* 0x000000ffff0c7224 */ /* 0x000fe400078e001a */
[----:B------:R-:W-:Y:S02]  /*0680*/  IMAD.MOV.U32 R13, RZ, RZ, R28 ;  /* 0x000000ffff0d7224 */ /* 0x000fe400078e001c */
[-C--:B------:R-:W-:Y:S02]  /*0690*/  IMAD R16, R29, R10.reuse, RZ ;  /* 0x0000000a1d107224 */ /* 0x080fe400078e02ff */
[----:B------:R-:W-:-:S04]  /*06a0*/  IMAD.WIDE.U32 R14, R27, R10, R12 ;  /* 0x0000000a1b0e7225 */ /* 0x000fc800078e000c */
[----:B------:R-:W-:-:S04]  /*06b0*/  IMAD R13, R27, R11, R16 ;  /* 0x0000000b1b0d7224 */ /* 0x000fc800078e0210 */
[----:B------:R-:W-:Y:S01]  /*06c0*/  IMAD.IADD R13, R15, 0x1, R13 ;  /* 0x000000010f0d7824 */ /* 0x000fe200078e020d */
[----:B------:R-:W-:Y:S02]  /*06d0*/  IADD3 R15, P1, PT, R26, R6, RZ ;  /* 0x000000061a0f7210 */ /* 0x000fe40007f3e0ff */
[----:B0-----:R-:W-:-:S03]  /*06e0*/  LEA R12, P2, R14, UR6, 0x3 ;  /* 0x000000060e0c7c11 */ /* 0x001fc6000f8418ff */
[----:B------:R-:W-:Y:S01]  /*06f0*/  IMAD.X R16, R28, 0x1, R25, P1 ;  /* 0x000000011c107824 */ /* 0x000fe200008e0619 */
[----:B------:R-:W-:Y:S02]  /*0700*/  LEA.HI.X R13, R14, UR7, R13, 0x3, P2 ;  /* 0x000000070e0d7c11 */ /* 0x000fe400090f1c0d */
[----:B------:R-:W-:-:S04]  /*0710*/  LEA R14, P1, R15, UR6, 0x3 ;  /* 0x000000060f0e7c11 */ /* 0x000fc8000f8218ff */
[----:B------:R-:W-:Y:S02]  /*0720*/  LEA.HI.X R15, R15, UR7, R16, 0x3, P1 ;  /* 0x000000070f0f7c11 */ /* 0x000fe400088f1c10 */
[----:B------:R-:W2:Y:S04]  /*0730*/  LDG.E.64 R16, desc[UR4][R12.64] ;  /* 0x000000040c107981 */ /* 0x000ea8000c1e1b00 */
[----:B------:R-:W2:Y:S04]  /*0740*/  LDG.E.64 R18, desc[UR4][R14.64] ;  /* 0x000000040e127981 */ /* 0x000ea8000c1e1b00 */
[----:B------:R-:W3:Y:S01]  /*0750*/  LDG.E.64 R20, desc[UR4][R14.64+0x8] ;  /* 0x000008040e147981 */ /* 0x000ee2000c1e1b00 */
[----:B--2---:R-:W-:-:S03]  /*0760*/  DADD R16, R18, -R16 ;  /* 0x0000000012107229 */ /* 0x004fc60000000810 */
[----:B------:R-:W3:Y:S05]  /*0770*/  LDG.E.64 R18, desc[UR4][R12.64+0x8] ;  /* 0x000008040c127981 */ /* 0x000eea000c1e1b00 */
[----:B------:R-:W-:Y:S01]  /*0780*/  DFMA R16, R16, R16, R22 ;  /* 0x000000101010722b */ /* 0x000fe20000000016 */
[----:B------:R-:W2:Y:S01]  /*0790*/  LDG.E.64 R22, desc[UR4][R12.64+0x10] ;  /* 0x000010040c167981 */ /* 0x000ea2000c1e1b00 */
[----:B---3--:R-:W-:-:S03]  /*07a0*/  DADD R18, R20, -R18 ;  /* 0x0000000014127229 */ /* 0x008fc60000000812 */
[----:B------:R-:W2:Y:S05]  /*07b0*/  LDG.E.64 R20, desc[UR4][R14.64+0x10] ;  /* 0x000010040e147981 */ /* 0x000eaa000c1e1b00 */
[----:B------:R-:W-:Y:S02]  /*07c0*/  DFMA R16, R18, R18, R16 ;  /* 0x000000121210722b */ /* 0x000fe40000000010 */
[----:B------:R-:W3:Y:S01]  /*07d0*/  LDG.E.64 R18, desc[UR4][R14.64+0x18] ;  /* 0x000018040e127981 */ /* 0x000ee2000c1e1b00 */
[----:B--2---:R-:W-:-:S03]  /*07e0*/  DADD R20, R20, -R22 ;  /* 0x0000000014147229 */ /* 0x004fc60000000816 */
[----:B------:R-:W3:Y:S01]  /*07f0*/  LDG.E.64 R22, desc[UR4][R12.64+0x18] ;  /* 0x000018040c167981 */ /* 0x000ee2000c1e1b00 */
[----:B------:R-:W-:-:S04]  /*0800*/  IADD3 R26, P1, PT, R26, 0x4, RZ ;  /* 0x000000041a1a7810 */ /* 0x000fc80007f3e0ff */
[----:B------:R-:W-:Y:S01]  /*0810*/  DFMA R16, R20, R20, R16 ;  /* 0x000000141410722b */ /* 0x000fe20000000010 */
[----:B------:R-:W-:Y:S01]  /*0820*/  IMAD.X R28, RZ, RZ, R28, P1 ;  /* 0x000000ffff1c7224 */ /* 0x000fe200008e061c */
[----:B---3--:R-:W-:-:S08]  /*0830*/  DADD R22, R18, -R22 ;  /* 0x0000000012167229 */ /* 0x008fd00000000816 */
[----:B------:R-:W-:-:S11]  /*0840*/  DFMA R22, R22, R22, R16 ;  /* 0x000000161616722b */ /* 0x000fd60000000010 */
.L_x_20:
[----:B------:R-:W-:Y:S05]  /*0850*/  @!P0 BRA `(.L_x_19) ;  /* 0x0000000000b48947 */ /* 0x000fea0003800000 */
[----:B------:R-:W-:Y:S02]  /*0860*/  ISETP.NE.U32.AND P0, PT, R4, 0x1, PT ;  /* 0x000000010400780c */ /* 0x000fe40003f05070 */
[----:B------:R-:W-:Y:S02]  /*0870*/  LOP3.LUT P1, RZ, R10, 0x1, RZ, 0xc0, !PT ;  /* 0x000000010aff7812 */ /* 0x000fe4000782c0ff */
[----:B------:R-:W-:-:S13]  /*0880*/  ISETP.NE.AND.EX P0, PT, RZ, RZ, PT, P0 ;  /* 0x000000ffff00720c */ /* 0x000fda0003f05300 */
[----:B------:R-:W-:Y:S05]  /*0890*/  @!P0 BRA `(.L_x_21) ;  /* 0x00000000005c8947 */ /* 0x000fea0003800000 */
[----:B------:R-:W0:Y:S01]  /*08a0*/  LDCU.64 UR6, c[0x0][0x380] ;  /* 0x00007000ff0677ac */ /* 0x000e220008000a00 */
[-C--:B------:R-:W-:Y:S02]  /*08b0*/  IMAD R14, R29, R10.reuse, RZ ;  /* 0x0000000a1d0e7224 */ /* 0x080fe400078e02ff */
[----:B------:R-:W-:Y:S02]  /*08c0*/  IMAD.MOV.U32 R12, RZ, RZ, R26 ;  /* 0x000000ffff0c7224 */ /* 0x000fe400078e001a */
[----:B------:R-:W-:Y:S02]  /*08d0*/  IMAD.MOV.U32 R13, RZ, RZ, R28 ;  /* 0x000000ffff0d7224 */ /* 0x000fe400078e001c */
[C---:B------:R-:W-:Y:S02]  /*08e0*/  IMAD R15, R27.reuse, R11, R14 ;  /* 0x0000000b1b0f7224 */ /* 0x040fe400078e020e */
[----:B------:R-:W-:-:S04]  /*08f0*/  IMAD.WIDE.U32 R12, R27, R10, R12 ;  /* 0x0000000a1b0c7225 */ /* 0x000fc800078e000c */
[----:B------:R-:W-:Y:S01]  /*0900*/  IMAD.IADD R15, R13, 0x1, R15 ;  /* 0x000000010d0f7824 */ /* 0x000fe200078e020f */
[----:B------:R-:W-:Y:S02]  /*0910*/  IADD3 R13, P0, PT, R26, R6, RZ ;  /* 0x000000061a0d7210 */ /* 0x000fe40007f1e0ff */
[----:B0-----:R-:W-:-:S04]  /*0920*/  LEA R14, P2, R12, UR6, 0x3 ;  /* 0x000000060c0e7c11 */ /* 0x001fc8000f8418ff */
[----:B------:R-:W-:Y:S01]  /*0930*/  LEA.HI.X R15, R12, UR7, R15, 0x3, P2 ;  /* 0x000000070c0f7c11 */ /* 0x000fe200090f1c0f */
[----:B------:R-:W-:Y:S01]  /*0940*/  IMAD.X R12, R28, 0x1, R25, P0 ;  /* 0x000000011c0c7824 */ /* 0x000fe200000e0619 */
[----:B------:R-:W-:-:S03]  /*0950*/  LEA R18, P0, R13, UR6, 0x3 ;  /* 0x000000060d127c11 */ /* 0x000fc6000f8018ff */
[----:B------:R-:W2:Y:S01]  /*0960*/  LDG.E.64 R20, desc[UR4][R14.64+0x8] ;  /* 0x000008040e147981 */ /* 0x000ea2000c1e1b00 */
[----:B------:R-:W-:-:S03]  /*0970*/  LEA.HI.X R19, R13, UR7, R12, 0x3, P0 ;  /* 0x000000070d137c11 */ /* 0x000fc600080f1c0c */
[----:B------:R-:W3:Y:S04]  /*0980*/  LDG.E.64 R12, desc[UR4][R14.64] ;  /* 0x000000040e0c7981 */ /* 0x000ee8000c1e1b00 */
[----:B------:R-:W3:Y:S02]  /*0990*/  LDG.E.64 R16, desc[UR4][R18.64] ;  /* 0x0000000412107981 */ /* 0x000ee4000c1e1b00 */
[----:B---3--:R-:W-:Y:S02]  /*09a0*/  DADD R12, R16, -R12 ;  /* 0x00000000100c7229 */ /* 0x008fe4000000080c */
[----:B------:R-:W2:Y:S01]  /*09b0*/  LDG.E.64 R16, desc[UR4][R18.64+0x8] ;  /* 0x0000080412107981 */ /* 0x000ea2000c1e1b00 */
[----:B------:R-:W-:-:S05]  /*09c0*/  IADD3 R26, P0, PT, R26, 0x2, RZ ;  /* 0x000000021a1a7810 */ /* 0x000fca0007f1e0ff */
[----:B------:R-:W-:Y:S01]  /*09d0*/  DFMA R22, R12, R12, R22 ;  /* 0x0000000c0c16722b */ /* 0x000fe20000000016 */
[----:B------:R-:W-:Y:S01]  /*09e0*/  IMAD.X R28, RZ, RZ, R28, P0 ;  /* 0x000000ffff1c7224 */ /* 0x000fe200000e061c */
[----:B--2---:R-:W-:-:S08]  /*09f0*/  DADD R16, R16, -R20 ;  /* 0x0000000010107229 */ /* 0x004fd00000000814 */
[----:B------:R-:W-:-:S11]  /*0a00*/  DFMA R22, R16, R16, R22 ;  /* 0x000000101016722b */ /* 0x000fd60000000016 */
.L_x_21:
[----:B------:R-:W-:Y:S05]  /*0a10*/  @!P1 BRA `(.L_x_19) ;  /* 0x0000000000449947 */ /* 0x000fea0003800000 */
[----:B------:R-:W0:Y:S01]  /*0a20*/  LDCU.64 UR6, c[0x0][0x380] ;  /* 0x00007000ff0677ac */ /* 0x000e220008000a00 */
[----:B------:R-:W-:Y:S01]  /*0a30*/  IMAD R14, R29, R10, RZ ;  /* 0x0000000a1d0e7224 */ /* 0x000fe200078e02ff */
[----:B------:R-:W-:Y:S01]  /*0a40*/  IADD3 R15, P0, PT, R26, R6, RZ ;  /* 0x000000061a0f7210 */ /* 0x000fe20007f1e0ff */
[----:B------:R-:W-:Y:S02]  /*0a50*/  IMAD.MOV.U32 R12, RZ, RZ, R26 ;  /* 0x000000ffff0c7224 */ /* 0x000fe400078e001a */
[----:B------:R-:W-:Y:S02]  /*0a60*/  IMAD.MOV.U32 R13, RZ, RZ, R28 ;  /* 0x000000ffff0d7224 */ /* 0x000fe400078e001c */
[C---:B------:R-:W-:Y:S02]  /*0a70*/  IMAD R11, R27.reuse, R11, R14 ;  /* 0x0000000b1b0b7224 */ /* 0x040fe400078e020e */
[----:B------:R-:W-:-:S04]  /*0a80*/  IMAD.WIDE.U32 R12, R27, R10, R12 ;  /* 0x0000000a1b0c7225 */ /* 0x000fc800078e000c */
[----:B------:R-:W-:Y:S02]  /*0a90*/  IMAD.X R28, R28, 0x1, R25, P0 ;  /* 0x000000011c1c7824 */ /* 0x000fe400000e0619 */
[----:B------:R-:W-:Y:S01]  /*0aa0*/  IMAD.IADD R11, R11, 0x1, R13 ;  /* 0x000000010b0b7824 */ /* 0x000fe200078e020d */
[C---:B0-----:R-:W-:Y:S02]  /*0ab0*/  LEA R14, P0, R15.reuse, UR6, 0x3 ;  /* 0x000000060f0e7c11 */ /* 0x041fe4000f8018ff */
[C---:B------:R-:W-:Y:S02]  /*0ac0*/  LEA R10, P1, R12.reuse, UR6, 0x3 ;  /* 0x000000060c0a7c11 */ /* 0x040fe4000f8218ff */
[----:B------:R-:W-:Y:S02]  /*0ad0*/  LEA.HI.X R15, R15, UR7, R28, 0x3, P0 ;  /* 0x000000070f0f7c11 */ /* 0x000fe400080f1c1c */
[----:B------:R-:W-:-:S04]  /*0ae0*/  LEA.HI.X R11, R12, UR7, R11, 0x3, P1 ;  /* 0x000000070c0b7c11 */ /* 0x000fc800088f1c0b */
[----:B------:R-:W2:Y:S04]  /*0af0*/  LDG.E.64 R14, desc[UR4][R14.64] ;  /* 0x000000040e0e7981 */ /* 0x000ea8000c1e1b00 */
[----:B------:R-:W2:Y:S02]  /*0b00*/  LDG.E.64 R10, desc[UR4][R10.64] ;  /* 0x000000040a0a7981 */ /* 0x000ea4000c1e1b00 */
[----:B--2---:R-:W-:-:S08]  /*0b10*/  DADD R12, R14, -R10 ;  /* 0x000000000e0c7229 */ /* 0x004fd0000000080a */
[----:B------:R-:W-:-:S11]  /*0b20*/  DFMA R22, R12, R12, R22 ;  /* 0x0000000c0c16722b */ /* 0x000fd60000000016 */
.L_x_19:
[----:B------:R-:W0:Y:S01]  /*0b30*/  MUFU.RSQ64H R21, R23 ;  /* 0x0000001700157308 */ /* 0x000e220000001c00 */
[----:B------:R-:W-:Y:S01]  /*0b40*/  VIADD R20, R23, 0xfcb00000 ;  /* 0xfcb0000017147836 */ /* 0x000fe20000000000 */
[----:B------:R-:W-:Y:S01]  /*0b50*/  BSSY.RECONVERGENT B1, `(.L_x_22) ;  /* 0x0000013000017945 */ /* 0x000fe20003800200 */
[----:B------:R-:W-:Y:S02]  /*0b60*/  IMAD.MOV.U32 R10, RZ, RZ, 0x0 ;  /* 0x00000000ff0a7424 */ /* 0x000fe400078e00ff */
[----:B------:R-:W-:Y:S01]  /*0b70*/  IMAD.MOV.U32 R11, RZ, RZ, 0x3fd80000 ;  /* 0x3fd80000ff0b7424 */ /* 0x000fe200078e00ff */
[----:B------:R-:W-:Y:S01]  /*0b80*/  ISETP.GE.U32.AND P0, PT, R20, 0x7ca00000, PT ;  /* 0x7ca000001400780c */ /* 0x000fe20003f06070 */
[----:B0-----:R-:W-:-:S08]  /*0b90*/  DMUL R12, R20, R20 ;  /* 0x00000014140c7228 */ /* 0x001fd00000000000 */
[----:B------:R-:W-:-:S08]  /*0ba0*/  DFMA R12, -R12, R22, 1 ;  /* 0x3ff000000c0c742b */ /* 0x000fd00000000116 */
[----:B------:R-:W-:Y:S02]  /*0bb0*/  DFMA R10, R12, R10, 0.5 ;  /* 0x3fe000000c0a742b */ /* 0x000fe4000000000a */
[----:B------:R-:W-:-:S08]  /*0bc0*/  DMUL R14, R20, R12 ;  /* 0x0000000c140e7228 */ /* 0x000fd00000000000 */
[----:B------:R-:W-:-:S08]  /*0bd0*/  DFMA R14, R10, R14, R20 ;  /* 0x0000000e0a0e722b */ /* 0x000fd00000000014 */
[----:B------:R-:W-:Y:S02]  /*0be0*/  DMUL R10, R14, R22 ;  /* 0x000000160e0a7228 */ /* 0x000fe40000000000 */
[----:B------:R-:W-:Y:S02]  /*0bf0*/  VIADD R17, R15, 0xfff00000 ;  /* 0xfff000000f117836 */ /* 0x000fe40000000000 */
[----:B------:R-:W-:-:S04]  /*0c00*/  IMAD.MOV.U32 R16, RZ, RZ, R14 ;  /* 0x000000ffff107224 */ /* 0x000fc800078e000e */
[----:B------:R-:W-:-:S08]  /*0c10*/  DFMA R12, R10, -R10, R22 ;  /* 0x8000000a0a0c722b */ /* 0x000fd00000000016 */
[----:B------:R-:W-:Y:S01]  /*0c20*/  DFMA R18, R12, R16, R10 ;  /* 0x000000100c12722b */ /* 0x000fe2000000000a */
[----:B------:R-:W-:Y:S10]  /*0c30*/  @!P0 BRA `(.L_x_23) ;  /* 0x0000000000108947 */ /* 0x000ff40003800000 */
[----:B------:R-:W-:-:S07]  /*0c40*/  MOV R18, 0xc60 ;  /* 0x00000c6000127802 */ /* 0x000fce0000000f00 */
[----:B------:R-:W-:Y:S05]  /*0c50*/  CALL.REL.NOINC `($__internal_0_$__cuda_sm20_dsqrt_rn_f64_mediumpath_v1) ;  /* 0x0000000000407944 */ /* 0x000fea0003c00000 */
[----:B------:R-:W-:Y:S02]  /*0c60*/  IMAD.MOV.U32 R18, RZ, RZ, R10 ;  /* 0x000000ffff127224 */ /* 0x000fe400078e000a */
[----:B------:R-:W-:-:S07]  /*0c70*/  IMAD.MOV.U32 R19, RZ, RZ, R11 ;  /* 0x000000ffff137224 */ /* 0x000fce00078e000b */
.L_x_23:
[----:B------:R-:W-:Y:S05]  /*0c80*/  BSYNC.RECONVERGENT B1 ;  /* 0x0000000000017941 */ /* 0x000fea0003800200 */
.L_x_22:
[----:B------:R-:W0:Y:S01]  /*0c90*/  LDCU.64 UR6, c[0x0][0x390] ;  /* 0x00007200ff0677ac */ /* 0x000e220008000a00 */
[----:B------:R-:W-:Y:S01]  /*0ca0*/  IADD3 R27, P0, PT, R27, 0x1, RZ ;  /* 0x000000011b1b7810 */ /* 0x000fe20007f1e0ff */
[----:B------:R-:W-:-:S04]  /*0cb0*/  DADD R8, R18, R8 ;  /* 0x0000000012087229 */ /* 0x000fc80000000008 */
[----:B------:R-:W-:Y:S01]  /*0cc0*/  IMAD.X R29, RZ, RZ, R29, P0 ;  /* 0x000000ffff1d7224 */ /* 0x000fe200000e061d */
[----:B0-----:R-:W-:-:S04]  /*0cd0*/  ISETP.GE.U32.AND P0, PT, R27, UR6, PT ;  /* 0x000000061b007c0c */ /* 0x001fc8000bf06070 */
[----:B------:R-:W-:-:S13]  /*0ce0*/  ISETP.GE.U32.AND.EX P0, PT, R29, UR7, PT, P0 ;  /* 0x000000071d007c0c */ /* 0x000fda000bf06100 */
[----:B------:R-:W-:Y:S05]  /*0cf0*/  @!P0 BRA `(.L_x_24) ;  /* 0xfffffff400308947 */ /* 0x000fea000383ffff */
.L_x_16:
[----:B------:R-:W-:Y:S05]  /*0d00*/  BSYNC.RECONVERGENT B0 ;  /* 0x0000000000007941 */ /* 0x000fea0003800200 */
.L_x_15:
[----:B------:R-:W0:Y:S02]  /*0d10*/  LDCU.64 UR6, c[0x0][0x398] ;  /* 0x00007300ff0677ac */ /* 0x000e240008000a00 */
[----:B0-----:R-:W-:-:S04]  /*0d20*/  LEA R2, P0, R0, UR6, 0x3 ;  /* 0x0000000600027c11 */ /* 0x001fc8000f8018ff */
[----:B------:R-:W-:-:S05]  /*0d30*/  LEA.HI.X R3, R0, UR7, RZ, 0x3, P0 ;  /* 0x0000000700037c11 */ /* 0x000fca00080f1cff */
[----:B------:R-:W-:Y:S01]  /*0d40*/  STG.E.64 desc[UR4][R2.64], R8 ;  /* 0x0000000802007986 */ /* 0x000fe2000c101b04 */
[----:B------:R-:W-:Y:S05]  /*0d50*/  EXIT ;  /* 0x000000000000794d */ /* 0x000fea0003800000 */
        .weak           $__internal_0_$__cuda_sm20_dsqrt_rn_f64_mediumpath_v1
        .type           $__internal_0_$__cuda_sm20_dsqrt_rn_f64_mediumpath_v1,@function
        .size           $__internal_0_$__cuda_sm20_dsqrt_rn_f64_mediumpath_v1,(.L_x_30 - $__internal_0_$__cuda_sm20_dsqrt_rn_f64_mediumpath_v1)
$__internal_0_$__cuda_sm20_dsqrt_rn_f64_mediumpath_v1:
[----:B------:R-:W-:Y:S01]  /*0d60*/  ISETP.GE.U32.AND P0, PT, R20, -0x3400000, PT ;  /* 0xfcc000001400780c */ /* 0x000fe20003f06070 */
[----:B------:R-:W-:Y:S01]  /*0d70*/  BSSY.RECONVERGENT B2, `(.L_x_25) ;  /* 0x0000026000027945 */ /* 0x000fe20003800200 */
[----:B------:R-:W-:Y:S02]  /*0d80*/  IMAD.MOV.U32 R15, RZ, RZ, R17 ;  /* 0x000000ffff0f7224 */ /* 0x000fe400078e0011 */
[----:B------:R-:W-:Y:S02]  /*0d90*/  IMAD.MOV.U32 R16, RZ, RZ, R22 ;  /* 0x000000ffff107224 */ /* 0x000fe400078e0016 */
[----:B------:R-:W-:-:S07]  /*0da0*/  IMAD.MOV.U32 R17, RZ, RZ, R23 ;  /* 0x000000ffff117224 */ /* 0x000fce00078e0017 */
[----:B------:R-:W-:Y:S05]  /*0db0*/  @!P0 BRA `(.L_x_26) ;  /* 0x0000000000208947 */ /* 0x000fea0003800000 */
[----:B------:R-:W-:-:S10]  /*0dc0*/  DFMA.RM R12, R12, R14, R10 ;  /* 0x0000000e0c0c722b */ /* 0x000fd4000000400a */
[----:B------:R-:W-:-:S05]  /*0dd0*/  IADD3 R10, P0, PT, R12, 0x1, RZ ;  /* 0x000000010c0a7810 */ /* 0x000fca0007f1e0ff */
[----:B------:R-:W-:-:S06]  /*0de0*/  IMAD.X R11, RZ, RZ, R13, P0 ;  /* 0x000000ffff0b7224 */ /* 0x000fcc00000e060d */
[----:B------:R-:W-:-:S08]  /*0df0*/  DFMA.RP R16, -R12, R10, R16 ;  /* 0x0000000a0c10722b */ /* 0x000fd00000008110 */
[----:B------:R-:W-:-:S06]  /*0e00*/  DSETP.GT.AND P0, PT, R16, RZ, PT ;  /* 0x000000ff1000722a */ /* 0x000fcc0003f04000 */
[----:B------:R-:W-:Y:S02]  /*0e10*/  FSEL R10, R10, R12, P0 ;  /* 0x0000000c0a0a7208 */ /* 0x000fe40000000000 */
[----:B------:R-:W-:Y:S01]  /*0e20*/  FSEL R11, R11, R13, P0 ;  /* 0x0000000d0b0b7208 */ /* 0x000fe20000000000 */
[----:B------:R-:W-:Y:S06]  /*0e30*/  BRA `(.L_x_27) ;  /* 0x0000000000647947 */ /* 0x000fec0003800000 */
.L_x_26:
[----:B------:R-:W-:-:S14]  /*0e40*/  DSETP.NE.AND P0, PT, R16, RZ, PT ;  /* 0x000000ff1000722a */ /* 0x000fdc0003f05000 */
[----:B------:R-:W-:Y:S05]  /*0e50*/  @!P0 BRA `(.L_x_28) ;  /* 0x0000000000588947 */ /* 0x000fea0003800000 */
[----:B------:R-:W-:-:S13]  /*0e60*/  ISETP.GE.AND P0, PT, R17, RZ, PT ;  /* 0x000000ff1100720c */ /* 0x000fda0003f06270 */
[----:B------:R-:W-:Y:S02]  /*0e70*/  @!P0 IMAD.MOV.U32 R10, RZ, RZ, 0x0 ;  /* 0x00000000ff0a8424 */ /* 0x000fe400078e00ff */
[----:B------:R-:W-:Y:S01]  /*0e80*/  @!P0 IMAD.MOV.U32 R11, RZ, RZ, -0x80000 ;  /* 0xfff80000ff0b8424 */ /* 0x000fe200078e00ff */
[----:B------:R-:W-:Y:S06]  /*0e90*/  @!P0 BRA `(.L_x_27) ;  /* 0x00000000004c8947 */ /* 0x000fec0003800000 */
[----:B------:R-:W-:-:S13]  /*0ea0*/  ISETP.GT.AND P0, PT, R17, 0x7fefffff, PT ;  /* 0x7fefffff1100780c */ /* 0x000fda0003f04270 */
[----:B------:R-:W-:Y:S05]  /*0eb0*/  @P0 BRA `(.L_x_28) ;  /* 0x0000000000400947 */ /* 0x000fea0003800000 */
[----:B------:R-:W-:Y:S01]  /*0ec0*/  DMUL R16, R16, 8.11296384146066816958e+31 ;  /* 0x4690000010107828 */ /* 0x000fe20000000000 */
[----:B------:R-:W-:Y:S02]  /*0ed0*/  IMAD.MOV.U32 R14, RZ, RZ, RZ ;  /* 0x000000ffff0e7224 */ /* 0x000fe400078e00ff */
[----:B------:R-:W-:Y:S02]  /*0ee0*/  IMAD.MOV.U32 R12, RZ, RZ, 0x0 ;  /* 0x00000000ff0c7424 */ /* 0x000fe400078e00ff */
[----:B------:R-:W-:Y:S01]  /*0ef0*/  IMAD.MOV.U32 R13, RZ, RZ, 0x3fd80000 ;  /* 0x3fd80000ff0d7424 */ /* 0x000fe200078e00ff */
[----:B------:R-:W0:Y:S02]  /*0f00*/  MUFU.RSQ64H R15, R17 ;  /* 0x00000011000f7308 */ /* 0x000e240000001c00 */
[----:B0-----:R-:W-:-:S08]  /*0f10*/  DMUL R10, R14, R14 ;  /* 0x0000000e0e0a7228 */ /* 0x001fd00000000000 */
[----:B------:R-:W-:-:S08]  /*0f20*/  DFMA R10, R16, -R10, 1 ;  /* 0x3ff00000100a742b */ /* 0x000fd0000000080a */
[----:B------:R-:W-:Y:S02]  /*0f30*/  DFMA R12, R10, R12, 0.5 ;  /* 0x3fe000000a0c742b */ /* 0x000fe4000000000c */
[----:B------:R-:W-:-:S08]  /*0f40*/  DMUL R10, R14, R10 ;  /* 0x0000000a0e0a7228 */ /* 0x000fd00000000000 */
[----:B------:R-:W-:-:S08]  /*0f50*/  DFMA R12, R12, R10, R14 ;  /* 0x0000000a0c0c722b */ /* 0x000fd0000000000e */
[----:B------:R-:W-:Y:S02]  /*0f60*/  DMUL R10, R16, R12 ;  /* 0x0000000c100a7228 */ /* 0x000fe40000000000 */
[----:B------:R-:W-:-:S06]  /*0f70*/  VIADD R13, R13, 0xfff00000 ;  /* 0xfff000000d0d7836 */ /* 0x000fcc0000000000 */
[----:B------:R-:W-:-:S08]  /*0f80*/  DFMA R14, R10, -R10, R16 ;  /* 0x8000000a0a0e722b */ /* 0x000fd00000000010 */
[----:B------:R-:W-:-:S10]  /*0f90*/  DFMA R10, R12, R14, R10 ;  /* 0x0000000e0c0a722b */ /* 0x000fd4000000000a */
[----:B------:R-:W-:Y:S01]  /*0fa0*/  VIADD R11, R11, 0xfcb00000 ;  /* 0xfcb000000b0b7836 */ /* 0x000fe20000000000 */
[----:B------:R-:W-:Y:S06]  /*0fb0*/  BRA `(.L_x_27) ;  /* 0x0000000000047947 */ /* 0x000fec0003800000 */
.L_x_28:
[----:B------:R-:W-:-:S11]  /*0fc0*/  DADD R10, R16, R16 ;  /* 0x00000000100a7229 */ /* 0x000fd60000000010 */
.L_x_27:
[----:B------:R-:W-:Y:S05]  /*0fd0*/  BSYNC.RECONVERGENT B2 ;  /* 0x0000000000027941 */ /* 0x000fea0003800200 */
.L_x_25:
[----:B------:R-:W-:-:S04]  /*0fe0*/  IMAD.MOV.U32 R19, RZ, RZ, 0x0 ;  /* 0x00000000ff137424 */ /* 0x000fc800078e00ff */
[----:B------:R-:W-:Y:S05]  /*0ff0*/  RET.REL.NODEC R18 `(_Z18SumDistancesGPUAuxPdmmS_) ;  /* 0xfffffff012007950 */ /* 0x000fea0003c3ffff */
.L_x_29:
        /* <DEDUP_REMOVED lines=16> */
.L_x_30:


//--------------------- .nv.shared._Z19SumDistancesGPUAux2PdmmS_ --------------------------
	.section	.nv.shared._Z19SumDistancesGPUAux2PdmmS_,"aw",@nobits
	.sectionflags	@""
	.align	16
	.zero		1024


//--------------------- .nv.shared.reserved.0     --------------------------
	.section	.nv.shared.reserved.0,"aw",@nobits
	.weak		__nv_reservedSMEM_offset_0_alias
	.size		__nv_reservedSMEM_offset_0_alias, 0, 64
	.other		__nv_reservedSMEM_offset_0_alias,@"STO_CUDA_RESERVED_SHARED STV_DEFAULT"
__nv_reservedSMEM_offset_0_alias:
	.zero		0
	.zero		64


//--------------------- .nv.shared._Z18SumDistancesGPUAuxPdmmS_ --------------------------
	.section	.nv.shared._Z18SumDistancesGPUAuxPdmmS_,"aw",@nobits
	.sectionflags	@""
	.align	16
	.zero		1024


//--------------------- .nv.constant0._Z19SumDistancesGPUAux2PdmmS_ --------------------------
	.section	.nv.constant0._Z19SumDistancesGPUAux2PdmmS_,"a",@progbits
	.sectionflags	@""
	.align	4
.nv.constant0._Z19SumDistancesGPUAux2PdmmS_:
	.zero		928


//--------------------- .nv.constant0._Z18SumDistancesGPUAuxPdmmS_ --------------------------
	.section	.nv.constant0._Z18SumDistancesGPUAuxPdmmS_,"a",@progbits
	.sectionflags	@""
	.align	4
.nv.constant0._Z18SumDistancesGPUAuxPdmmS_:
	.zero		928


//--------------------- SYMBOLS --------------------------

	.type		.nv.reservedSmem.offset0,@object
	.size		.nv.reservedSmem.offset0,0x4
	.type		.nv.reservedSmem.cap,@object
	.size		.nv.reservedSmem.cap,0x4
